	.target	sm_90a

	.elftype	@"ET_EXEC"


//--------------------- .note.nv.tkinfo           --------------------------
	.section	.note.nv.tkinfo,"",@"SHT_NOTE"
	.sectionflags	@"SHF_NOTE_NV_TKINFO"
	.tkinfo
        /*0018*/ 	.word	0x00000002
        /*0030*/ 	.string	""
        /*0030*/ 	.string	"ptxas"
        /*0030*/ 	.string	"Cuda compilation tools, release 13.0, V13.0.88"
        /*0030*/ 	.string	"Build cuda_13.0.r13.0/compiler.36424714_0"
        /*0030*/ 	.string	"-arch sm_90a -m 64 "



//--------------------- .note.nv.cuinfo           --------------------------
	.section	.note.nv.cuinfo,"",@"SHT_NOTE"
	.sectionflags	@"SHF_NOTE_NV_CUINFO"
        /*0018*/ 	.short	0x0002
        /*001a*/ 	.short	0x005a
        /*001c*/ 	.short	0x0082
	.zero		2


//--------------------- .nv.info                  --------------------------
	.section	.nv.info,"",@"SHT_CUDA_INFO"
	.align	4


	//----- nvinfo : EIATTR_REGCOUNT
	.align		4
        /*0000*/ 	.byte	0x04, 0x2f
        /*0002*/ 	.short	(.L_15 - .L_14)
	.align		4
.L_14:
        /*0004*/ 	.word	index@(_ZN7cutlass13device_kernelINS_4gemm6kernel13GemmUniversalIN4cute5tupleIJiiiiEEENS1_10collective13CollectiveMmaINS1_34MainloopSm90TmaGmmaWarpSpecializedILi2ENS5_IJNS4_1CILi1EEESB_SB_EEENS1_35KernelTmaWarpSpecializedCooperativeEEENS5_IJNSA_ILi256EEENSA_ILi128EEESG_EEENS_10bfloat16_tENS5_IJlSB_lEEESI_SJ_NS4_8TiledMMAINS4_8MMA_AtomIJNS4_4SM904GMMA28MMA_64x128x16_F32BF16BF16_SSILNSN_5MajorE0ELSP_0ELNSN_7ScaleInE1ELSQ_1EEEEEENS4_6LayoutINS5_IJNSA_ILi2EEESB_SB_EEENS5_IJSB_NSA_ILi0EEESW_EEEEENS5_IJNS4_10UnderscoreESZ_SZ_EEEEENS4_13SM90_TMA_LOADENS4_14ComposedLayoutINS4_7SwizzleILi3ELi4ELi3EEENS4_18smem_ptr_flag_bitsILi16EEENST_INS5_IJNSA_ILi8EEENSA_ILi64EEEEEENS5_IJS19_SB_EEEEEEEvNS4_8identityES12_S1D_vS1E_EENS_8epilogue10collective6detail29Sm90TmaWarpSpecializedAdapterINS1H_15DefaultEpilogueISI_SJ_SJ_NS1G_6thread17LinearCombinationISI_Li1EffLNS1L_9ScaleType4KindE0ELNS_15FloatRoundStyleE2ESI_EENS1_15EpilogueDefaultEEEEEvvEEEEvNT_6ParamsE)
        /*0008*/ 	.word	0x000000a8


	//----- nvinfo : EIATTR_FRAME_SIZE
	.align		4
.L_15:
        /*000c*/ 	.byte	0x04, 0x11
        /*000e*/ 	.short	(.L_17 - .L_16)
	.align		4
.L_16:
        /*0010*/ 	.word	index@(_ZN7cutlass13device_kernelINS_4gemm6kernel13GemmUniversalIN4cute5tupleIJiiiiEEENS1_10collective13CollectiveMmaINS1_34MainloopSm90TmaGmmaWarpSpecializedILi2ENS5_IJNS4_1CILi1EEESB_SB_EEENS1_35KernelTmaWarpSpecializedCooperativeEEENS5_IJNSA_ILi256EEENSA_ILi128EEESG_EEENS_10bfloat16_tENS5_IJlSB_lEEESI_SJ_NS4_8TiledMMAINS4_8MMA_AtomIJNS4_4SM904GMMA28MMA_64x128x16_F32BF16BF16_SSILNSN_5MajorE0ELSP_0ELNSN_7ScaleInE1ELSQ_1EEEEEENS4_6LayoutINS5_IJNSA_ILi2EEESB_SB_EEENS5_IJSB_NSA_ILi0EEESW_EEEEENS5_IJNS4_10UnderscoreESZ_SZ_EEEEENS4_13SM90_TMA_LOADENS4_14ComposedLayoutINS4_7SwizzleILi3ELi4ELi3EEENS4_18smem_ptr_flag_bitsILi16EEENST_INS5_IJNSA_ILi8EEENSA_ILi64EEEEEENS5_IJS19_SB_EEEEEEEvNS4_8identityES12_S1D_vS1E_EENS_8epilogue10collective6detail29Sm90TmaWarpSpecializedAdapterINS1H_15DefaultEpilogueISI_SJ_SJ_NS1G_6thread17LinearCombinationISI_Li1EffLNS1L_9ScaleType4KindE0ELNS_15FloatRoundStyleE2ESI_EENS1_15EpilogueDefaultEEEEEvvEEEEvNT_6ParamsE)
        /*0014*/ 	.word	0x00000000


	//----- nvinfo : EIATTR_MIN_STACK_SIZE
	.align		4
.L_17:
        /*0018*/ 	.byte	0x04, 0x12
        /*001a*/ 	.short	(.L_19 - .L_18)
	.align		4
.L_18:
        /*001c*/ 	.word	index@(_ZN7cutlass13device_kernelINS_4gemm6kernel13GemmUniversalIN4cute5tupleIJiiiiEEENS1_10collective13CollectiveMmaINS1_34MainloopSm90TmaGmmaWarpSpecializedILi2ENS5_IJNS4_1CILi1EEESB_SB_EEENS1_35KernelTmaWarpSpecializedCooperativeEEENS5_IJNSA_ILi256EEENSA_ILi128EEESG_EEENS_10bfloat16_tENS5_IJlSB_lEEESI_SJ_NS4_8TiledMMAINS4_8MMA_AtomIJNS4_4SM904GMMA28MMA_64x128x16_F32BF16BF16_SSILNSN_5MajorE0ELSP_0ELNSN_7ScaleInE1ELSQ_1EEEEEENS4_6LayoutINS5_IJNSA_ILi2EEESB_SB_EEENS5_IJSB_NSA_ILi0EEESW_EEEEENS5_IJNS4_10UnderscoreESZ_SZ_EEEEENS4_13SM90_TMA_LOADENS4_14ComposedLayoutINS4_7SwizzleILi3ELi4ELi3EEENS4_18smem_ptr_flag_bitsILi16EEENST_INS5_IJNSA_ILi8EEENSA_ILi64EEEEEENS5_IJS19_SB_EEEEEEEvNS4_8identityES12_S1D_vS1E_EENS_8epilogue10collective6detail29Sm90TmaWarpSpecializedAdapterINS1H_15DefaultEpilogueISI_SJ_SJ_NS1G_6thread17LinearCombinationISI_Li1EffLNS1L_9ScaleType4KindE0ELNS_15FloatRoundStyleE2ESI_EENS1_15EpilogueDefaultEEEEEvvEEEEvNT_6ParamsE)
        /*0020*/ 	.word	0x00000000
.L_19:


//--------------------- .nv.compat                --------------------------
	.section	.nv.compat,"",@"SHT_CUDA_COMPAT_INFO"
	.align	4
        /*0000*/ 	.byte	0x02, 0x09, 0x01, 0x00, 0x02, 0x02, 0x04, 0x00, 0x02, 0x05, 0x05, 0x00, 0x03, 0x07, 0x01, 0x01
        /*0010*/ 	.byte	0x02, 0x03, 0x01, 0x00, 0x02, 0x06, 0x01, 0x00, 0x04, 0x0b, 0x08, 0x00, 0x00, 0x00, 0x00, 0x00
        /*0020*/ 	.byte	0x00, 0x00, 0x00, 0x00


//--------------------- .nv.info._ZN7cutlass13device_kernelINS_4gemm6kernel13GemmUniversalIN4cute5tupleIJiiiiEEENS1_10collective13CollectiveMmaINS1_34MainloopSm90TmaGmmaWarpSpecializedILi2ENS5_IJNS4_1CILi1EEESB_SB_EEENS1_35KernelTmaWarpSpecializedCooperativeEEENS5_IJNSA_ILi256EEENSA_ILi128EEESG_EEENS_10bfloat16_tENS5_IJlSB_lEEESI_SJ_NS4_8TiledMMAINS4_8MMA_AtomIJNS4_4SM904GMMA28MMA_64x128x16_F32BF16BF16_SSILNSN_5MajorE0ELSP_0ELNSN_7ScaleInE1ELSQ_1EEEEEENS4_6LayoutINS5_IJNSA_ILi2EEESB_SB_EEENS5_IJSB_NSA_ILi0EEESW_EEEEENS5_IJNS4_10UnderscoreESZ_SZ_EEEEENS4_13SM90_TMA_LOADENS4_14ComposedLayoutINS4_7SwizzleILi3ELi4ELi3EEENS4_18smem_ptr_flag_bitsILi16EEENST_INS5_IJNSA_ILi8EEENSA_ILi64EEEEEENS5_IJS19_SB_EEEEEEEvNS4_8identityES12_S1D_vS1E_EENS_8epilogue10collective6detail29Sm90TmaWarpSpecializedAdapterINS1H_15DefaultEpilogueISI_SJ_SJ_NS1G_6thread17LinearCombinationISI_Li1EffLNS1L_9ScaleType4KindE0ELNS_15FloatRoundStyleE2ESI_EENS1_15EpilogueDefaultEEEEEvvEEEEvNT_6ParamsE --------------------------
	.section	.nv.info._ZN7cutlass13device_kernelINS_4gemm6kernel13GemmUniversalIN4cute5tupleIJiiiiEEENS1_10collective13CollectiveMmaINS1_34MainloopSm90TmaGmmaWarpSpecializedILi2ENS5_IJNS4_1CILi1EEESB_SB_EEENS1_35KernelTmaWarpSpecializedCooperativeEEENS5_IJNSA_ILi256EEENSA_ILi128EEESG_EEENS_10bfloat16_tENS5_IJlSB_lEEESI_SJ_NS4_8TiledMMAINS4_8MMA_AtomIJNS4_4SM904GMMA28MMA_64x128x16_F32BF16BF16_SSILNSN_5MajorE0ELSP_0ELNSN_7ScaleInE1ELSQ_1EEEEEENS4_6LayoutINS5_IJNSA_ILi2EEESB_SB_EEENS5_IJSB_NSA_ILi0EEESW_EEEEENS5_IJNS4_10UnderscoreESZ_SZ_EEEEENS4_13SM90_TMA_LOADENS4_14ComposedLayoutINS4_7SwizzleILi3ELi4ELi3EEENS4_18smem_ptr_flag_bitsILi16EEENST_INS5_IJNSA_ILi8EEENSA_ILi64EEEEEENS5_IJS19_SB_EEEEEEEvNS4_8identityES12_S1D_vS1E_EENS_8epilogue10collective6detail29Sm90TmaWarpSpecializedAdapterINS1H_15DefaultEpilogueISI_SJ_SJ_NS1G_6thread17LinearCombinationISI_Li1EffLNS1L_9ScaleType4KindE0ELNS_15FloatRoundStyleE2ESI_EENS1_15EpilogueDefaultEEEEEvvEEEEvNT_6ParamsE,"",@"SHT_CUDA_INFO"
	.sectionflags	@""
	.align	4


	//----- nvinfo : EIATTR_CUDA_API_VERSION
	.align		4
        /*0000*/ 	.byte	0x04, 0x37
        /*0002*/ 	.short	(.L_21 - .L_20)
.L_20:
        /*0004*/ 	.word	0x00000082


	//----- nvinfo : EIATTR_KPARAM_INFO
	.align		4
.L_21:
        /*0008*/ 	.byte	0x04, 0x17
        /*000a*/ 	.short	(.L_23 - .L_22)
.L_22:
        /*000c*/ 	.word	0x00000000
        /*0010*/ 	.short	0x0000
        /*0012*/ 	.short	0x0070
        /*0014*/ 	.byte	0x00, 0xf0, 0x01, 0x10


	//----- nvinfo : EIATTR_SPARSE_MMA_MASK
	.align		4
.L_23:
        /*0018*/ 	.byte	0x03, 0x50
        /*001a*/ 	.short	0x0000


	//----- nvinfo : EIATTR_MAXREG_COUNT
	.align		4
        /*001c*/ 	.byte	0x03, 0x1b
        /*001e*/ 	.short	0x00a8


	//----- nvinfo : EIATTR_NUM_BARRIERS
	.align		4
        /*0020*/ 	.byte	0x02, 0x4c
        /*0022*/ 	.byte	0x01
	.zero		1


	//----- nvinfo : EIATTR_EXTERNS
	.align		4
        /*0024*/ 	.byte	0x04, 0x0f
        /*0026*/ 	.short	(.L_25 - .L_24)


	//   ....[0]....
	.align		4
.L_24:
        /*0028*/ 	.word	index@(__assertfail)


	//----- nvinfo : EIATTR_MERCURY_ISA_VERSION
	.align		4
.L_25:
        /*002c*/ 	.byte	0x03, 0x5f
        /*002e*/ 	.short	0x0101


	//----- nvinfo : EIATTR_INT_WARP_WIDE_INSTR_OFFSETS
	.align		4
        /*0030*/ 	.byte	0x04, 0x31
        /*0032*/ 	.short	(.L_27 - .L_26)


	//   ....[0]....
.L_26:
        /*0034*/ 	.word	0x00000370


	//   ....[1]....
        /*0038*/ 	.word	0x000003a0


	//   ....[2]....
        /*003c*/ 	.word	0x00000480


	//----- nvinfo : EIATTR_COOP_GROUP_MASK_REGIDS
	.align		4
.L_27:
        /*0040*/ 	.byte	0x04, 0x29
        /*0042*/ 	.short	(.L_29 - .L_28)


	//   ....[0]....
.L_28:
        /*0044*/ 	.word	0xffffffff


	//   ....[1]....
        /*0048*/ 	.word	0xffffffff


	//   ....[2]....
        /*004c*/ 	.word	0xffffffff


	//   ....[3]....
        /*0050*/ 	.word	0xffffffff


	//   ....[4]....
        /*0054*/ 	.word	0xffffffff


	//----- nvinfo : EIATTR_COOP_GROUP_INSTR_OFFSETS
	.align		4
.L_29:
        /*0058*/ 	.byte	0x04, 0x28
        /*005a*/ 	.short	(.L_31 - .L_30)


	//   ....[0]....
.L_30:
        /*005c*/ 	.word	0x00000060


	//   ....[1]....
        /*0060*/ 	.word	0x00000070


	//   ....[2]....
        /*0064*/ 	.word	0x00000130


	//   ....[3]....
        /*0068*/ 	.word	0x00000280


	//   ....[4]....
        /*006c*/ 	.word	0x00000f30


	//----- nvinfo : EIATTR_REG_RECONFIG
	.align		4
.L_31:
        /*0070*/ 	.byte	0x01, 0x54
	.zero		2


	//----- nvinfo : EIATTR_SYSCALL_OFFSETS
	.align		4
        /*0074*/ 	.byte	0x04, 0x46
        /*0076*/ 	.short	(.L_33 - .L_32)


	//   ....[0]....
.L_32:
        /*0078*/ 	.word	0x000010f0


	//----- nvinfo : EIATTR_MBARRIER_INSTR_OFFSETS
	.align		4
.L_33:
        /*007c*/ 	.byte	0x04, 0x39
        /*007e*/ 	.short	(.L_35 - .L_34)


	//   ....[0]....
.L_34:
        /*0080*/ 	.word	0x00000230
        /*0084*/ 	.word	0x000000ff
        /*0088*/ 	.word	0x00000000
        /*008c*/ 	.short	0x0100
        /*008e*/ 	.byte	0x08
	.zero		1


	//   ....[1]....
        /*0090*/ 	.word	0x00000240
        /*0094*/ 	.word	0x000000ff
        /*0098*/ 	.word	0x00000010
        /*009c*/ 	.short	0x0100
        /*009e*/ 	.byte	0x08
	.zero		1


	//   ....[2]....
        /*00a0*/ 	.word	0x00000250
        /*00a4*/ 	.word	0x000000ff
        /*00a8*/ 	.word	0x00000008
        /*00ac*/ 	.short	0x0100
        /*00ae*/ 	.byte	0x08
	.zero		1


	//   ....[3]....
        /*00b0*/ 	.word	0x00000260
        /*00b4*/ 	.word	0x000000ff
        /*00b8*/ 	.word	0x00000018
        /*00bc*/ 	.short	0x0100
        /*00be*/ 	.byte	0x08
	.zero		1


	//   ....[4]....
        /*00c0*/ 	.word	0x000004f0
        /*00c4*/ 	.word	0x000000ff
        /*00c8*/ 	.word	0x00000030
        /*00cc*/ 	.short	0x0100
        /*00ce*/ 	.byte	0x06
	.zero		1


	//   ....[5]....
        /*00d0*/ 	.word	0x00000550
        /*00d4*/ 	.word	0x000000ff
        /*00d8*/ 	.word	0x00000038
        /*00dc*/ 	.short	0x0100
        /*00de*/ 	.byte	0x06
	.zero		1


	//   ....[6]....
        /*00e0*/ 	.word	0x00001170
        /*00e4*/ 	.word	0x00000003
        /*00e8*/ 	.word	0x00000000
        /*00ec*/ 	.short	0x010a
        /*00ee*/ 	.byte	0x3f
	.zero		1


	//   ....[7]....
        /*00f0*/ 	.word	0x000011b0
        /*00f4*/ 	.word	0x00000003
        /*00f8*/ 	.word	0x00000000
        /*00fc*/ 	.short	0x010a
        /*00fe*/ 	.byte	0x3f
	.zero		1


	//   ....[8]....
        /*0100*/ 	.word	0x000019a0
        /*0104*/ 	.word	0x000000ff
        /*0108*/ 	.word	0x00000000
        /*010c*/ 	.short	0x010a
        /*010e*/ 	.byte	0x09
	.zero		1


	//   ....[9]....
        /*0110*/ 	.word	0x000019e0
        /*0114*/ 	.word	0x000000ff
        /*0118*/ 	.word	0x00000000
        /*011c*/ 	.short	0x010a
        /*011e*/ 	.byte	0x09
	.zero		1


	//   ....[10]....
        /*0120*/ 	.word	0x00002090
        /*0124*/ 	.word	0x000000ff
        /*0128*/ 	.word	0x00000000
        /*012c*/ 	.short	0x0101
        /*012e*/ 	.byte	0x08
	.zero		1


	//   ....[11]....
        /*0130*/ 	.word	0x00002270
        /*0134*/ 	.word	0x000000ff
        /*0138*/ 	.word	0x00000000
        /*013c*/ 	.short	0x0101
        /*013e*/ 	.byte	0x04
	.zero		1


	//   ....[12]....
        /*0140*/ 	.word	0x0000bb30
        /*0144*/ 	.word	0x0000000c
        /*0148*/ 	.word	0x00000010
        /*014c*/ 	.short	0x010a
        /*014e*/ 	.byte	0x3f
	.zero		1


	//   ....[13]....
        /*0150*/ 	.word	0x0000bfb0
        /*0154*/ 	.word	0x00000005
        /*0158*/ 	.word	0x00000038
        /*015c*/ 	.short	0x0101
        /*015e*/ 	.byte	0x3f
	.zero		1


	//   ....[14]....
        /*0160*/ 	.word	0x0000c6b0
        /*0164*/ 	.word	0x00000007
        /*0168*/ 	.word	0x00000000
        /*016c*/ 	.short	0x010a
        /*016e*/ 	.byte	0x3f
	.zero		1


	//   ....[15]....
        /*0170*/ 	.word	0x0000c730
        /*0174*/ 	.word	0x00000005
        /*0178*/ 	.word	0x00000000
        /*017c*/ 	.short	0x010a
        /*017e*/ 	.byte	0x3f
	.zero		1


	//   ....[16]....
        /*0180*/ 	.word	0x0000c790
        /*0184*/ 	.word	0x00000003
        /*0188*/ 	.word	0x00000000
        /*018c*/ 	.short	0x010a
        /*018e*/ 	.byte	0x3f
	.zero		1


	//   ....[17]....
        /*0190*/ 	.word	0x0000c7f0
        /*0194*/ 	.word	0x00000004
        /*0198*/ 	.word	0x00000000
        /*019c*/ 	.short	0x010a
        /*019e*/ 	.byte	0x3f
	.zero		1


	//   ....[18]....
        /*01a0*/ 	.word	0x0000c8c0
        /*01a4*/ 	.word	0x0000000c
        /*01a8*/ 	.word	0x00000010
        /*01ac*/ 	.short	0x010a
        /*01ae*/ 	.byte	0x3f
	.zero		1


	//   ....[19]....
        /*01b0*/ 	.word	0x0000c990
        /*01b4*/ 	.word	0x00000007
        /*01b8*/ 	.word	0x00000000
        /*01bc*/ 	.short	0x010a
        /*01be*/ 	.byte	0x3f
	.zero		1


	//----- nvinfo : EIATTR_NUM_MBARRIERS
	.align		4
.L_35:
        /*01c0*/ 	.byte	0x03, 0x38
        /*01c2*/ 	.short	0x0006


	//----- nvinfo : EIATTR_EXIT_INSTR_OFFSETS
	.align		4
        /*01c4*/ 	.byte	0x04, 0x1c
        /*01c6*/ 	.short	(.L_37 - .L_36)


	//   ....[0]....
.L_36:
        /*01c8*/ 	.word	0x000005a0


	//   ....[1]....
        /*01cc*/ 	.word	0x00000e60


	//   ....[2]....
        /*01d0*/ 	.word	0x0000b1a0


	//   ....[3]....
        /*01d4*/ 	.word	0x0000b7d0


	//   ....[4]....
        /*01d8*/ 	.word	0x0000c780


	//----- nvinfo : EIATTR_MAX_THREADS
	.align		4
.L_37:
        /*01dc*/ 	.byte	0x04, 0x05
        /*01de*/ 	.short	(.L_39 - .L_38)
.L_38:
        /*01e0*/ 	.word	0x00000180
        /*01e4*/ 	.word	0x00000001
        /*01e8*/ 	.word	0x00000001


	//----- nvinfo : EIATTR_CRS_STACK_SIZE
	.align		4
.L_39:
        /*01ec*/ 	.byte	0x04, 0x1e
        /*01ee*/ 	.short	(.L_41 - .L_40)
.L_40:
        /*01f0*/ 	.word	0x00000000


	//----- nvinfo : EIATTR_CBANK_PARAM_SIZE
	.align		4
.L_41:
        /*01f4*/ 	.byte	0x03, 0x19
        /*01f6*/ 	.short	0x0470


	//----- nvinfo : EIATTR_PARAM_CBANK
	.align		4
        /*01f8*/ 	.byte	0x04, 0x0a
        /*01fa*/ 	.short	(.L_43 - .L_42)
	.align		4
.L_42:
        /*01fc*/ 	.word	index@(.nv.constant0._ZN7cutlass13device_kernelINS_4gemm6kernel13GemmUniversalIN4cute5tupleIJiiiiEEENS1_10collective13CollectiveMmaINS1_34MainloopSm90TmaGmmaWarpSpecializedILi2ENS5_IJNS4_1CILi1EEESB_SB_EEENS1_35KernelTmaWarpSpecializedCooperativeEEENS5_IJNSA_ILi256EEENSA_ILi128EEESG_EEENS_10bfloat16_tENS5_IJlSB_lEEESI_SJ_NS4_8TiledMMAINS4_8MMA_AtomIJNS4_4SM904GMMA28MMA_64x128x16_F32BF16BF16_SSILNSN_5MajorE0ELSP_0ELNSN_7ScaleInE1ELSQ_1EEEEEENS4_6LayoutINS5_IJNSA_ILi2EEESB_SB_EEENS5_IJSB_NSA_ILi0EEESW_EEEEENS5_IJNS4_10UnderscoreESZ_SZ_EEEEENS4_13SM90_TMA_LOADENS4_14ComposedLayoutINS4_7SwizzleILi3ELi4ELi3EEENS4_18smem_ptr_flag_bitsILi16EEENST_INS5_IJNSA_ILi8EEENSA_ILi64EEEEEENS5_IJS19_SB_EEEEEEEvNS4_8identityES12_S1D_vS1E_EENS_8epilogue10collective6detail29Sm90TmaWarpSpecializedAdapterINS1H_15DefaultEpilogueISI_SJ_SJ_NS1G_6thread17LinearCombinationISI_Li1EffLNS1L_9ScaleType4KindE0ELNS_15FloatRoundStyleE2ESI_EENS1_15EpilogueDefaultEEEEEvvEEEEvNT_6ParamsE)
        /*0200*/ 	.short	0x0210
        /*0202*/ 	.short	0x0470


	//----- nvinfo : EIATTR_SW_WAR
	.align		4
.L_43:
        /*0204*/ 	.byte	0x04, 0x36
        /*0206*/ 	.short	(.L_45 - .L_44)
.L_44:
        /*0208*/ 	.word	0x00000008
.L_45:


//--------------------- .nv.callgraph             --------------------------
	.section	.nv.callgraph,"",@"SHT_CUDA_CALLGRAPH"
	.align	4
	.sectionentsize	8
	.align		4
        /*0000*/ 	.word	0x00000000
	.align		4
        /*0004*/ 	.word	0xffffffff
	.align		4
        /*0008*/ 	.word	index@(_ZN7cutlass13device_kernelINS_4gemm6kernel13GemmUniversalIN4cute5tupleIJiiiiEEENS1_10collective13CollectiveMmaINS1_34MainloopSm90TmaGmmaWarpSpecializedILi2ENS5_IJNS4_1CILi1EEESB_SB_EEENS1_35KernelTmaWarpSpecializedCooperativeEEENS5_IJNSA_ILi256EEENSA_ILi128EEESG_EEENS_10bfloat16_tENS5_IJlSB_lEEESI_SJ_NS4_8TiledMMAINS4_8MMA_AtomIJNS4_4SM904GMMA28MMA_64x128x16_F32BF16BF16_SSILNSN_5MajorE0ELSP_0ELNSN_7ScaleInE1ELSQ_1EEEEEENS4_6LayoutINS5_IJNSA_ILi2EEESB_SB_EEENS5_IJSB_NSA_ILi0EEESW_EEEEENS5_IJNS4_10UnderscoreESZ_SZ_EEEEENS4_13SM90_TMA_LOADENS4_14ComposedLayoutINS4_7SwizzleILi3ELi4ELi3EEENS4_18smem_ptr_flag_bitsILi16EEENST_INS5_IJNSA_ILi8EEENSA_ILi64EEEEEENS5_IJS19_SB_EEEEEEEvNS4_8identityES12_S1D_vS1E_EENS_8epilogue10collective6detail29Sm90TmaWarpSpecializedAdapterINS1H_15DefaultEpilogueISI_SJ_SJ_NS1G_6thread17LinearCombinationISI_Li1EffLNS1L_9ScaleType4KindE0ELNS_15FloatRoundStyleE2ESI_EENS1_15EpilogueDefaultEEEEEvvEEEEvNT_6ParamsE)
	.align		4
        /*000c*/ 	.word	index@(__assertfail)
	.align		4
        /*0010*/ 	.word	0x00000000
	.align		4
        /*0014*/ 	.word	0xfffffffe
	.align		4
        /*0018*/ 	.word	0x00000000
	.align		4
        /*001c*/ 	.word	0xfffffffd
	.align		4
        /*0020*/ 	.word	0x00000000
	.align		4
        /*0024*/ 	.word	0xfffffffc


//--------------------- .nv.constant4             --------------------------
	.section	.nv.constant4,"a",@progbits
	.align	8
	.align		8
.nv.constant4:
        /*0000*/ 	.dword	__assertfail
	.align		8
        /*0008*/ 	.dword	__unnamed_1
	.align		8
        /*0010*/ 	.dword	_ZN40_INTERNAL_42d835c5_4_k_cu_50274173_144114cuda3std3__45__cpo5beginE
	.align		8
        /*0018*/ 	.dword	_ZN40_INTERNAL_42d835c5_4_k_cu_50274173_144114cuda3std3__45__cpo3endE
	.align		8
        /*0020*/ 	.dword	_ZN40_INTERNAL_42d835c5_4_k_cu_50274173_144114cuda3std3__45__cpo6cbeginE
	.align		8
        /*0028*/ 	.dword	_ZN40_INTERNAL_42d835c5_4_k_cu_50274173_144114cuda3std3__45__cpo4cendE
	.align		8
        /*0030*/ 	.dword	_ZN40_INTERNAL_42d835c5_4_k_cu_50274173_144114cuda3std3__442_GLOBAL__N__42d835c5_4_k_cu_50274173_144116ignoreE
	.align		8
        /*0038*/ 	.dword	_ZN40_INTERNAL_42d835c5_4_k_cu_50274173_144114cuda3std3__419piecewise_constructE
	.align		8
        /*0040*/ 	.dword	_ZN40_INTERNAL_42d835c5_4_k_cu_50274173_144114cuda3std3__48in_placeE
	.align		8
        /*0048*/ 	.dword	_ZN40_INTERNAL_42d835c5_4_k_cu_50274173_144114cuda3std6ranges3__45__cpo4swapE
	.align		8
        /*0050*/ 	.dword	_ZN40_INTERNAL_42d835c5_4_k_cu_50274173_144114cuda3std6ranges3__45__cpo9iter_moveE
	.align		8
        /*0058*/ 	.dword	_ZN40_INTERNAL_42d835c5_4_k_cu_50274173_144114cute7productE
	.align		8
        /*0060*/ 	.dword	_ZN40_INTERNAL_42d835c5_4_k_cu_50274173_144114cute1_E
	.align		8
        /*0068*/ 	.dword	$str$22
	.align		8
        /*0070*/ 	.dword	$str$23


//--------------------- .text._ZN7cutlass13device_kernelINS_4gemm6kernel13GemmUniversalIN4cute5tupleIJiiiiEEENS1_10collective13CollectiveMmaINS1_34MainloopSm90TmaGmmaWarpSpecializedILi2ENS5_IJNS4_1CILi1EEESB_SB_EEENS1_35KernelTmaWarpSpecializedCooperativeEEENS5_IJNSA_ILi256EEENSA_ILi128EEESG_EEENS_10bfloat16_tENS5_IJlSB_lEEESI_SJ_NS4_8TiledMMAINS4_8MMA_AtomIJNS4_4SM904GMMA28MMA_64x128x16_F32BF16BF16_SSILNSN_5MajorE0ELSP_0ELNSN_7ScaleInE1ELSQ_1EEEEEENS4_6LayoutINS5_IJNSA_ILi2EEESB_SB_EEENS5_IJSB_NSA_ILi0EEESW_EEEEENS5_IJNS4_10UnderscoreESZ_SZ_EEEEENS4_13SM90_TMA_LOADENS4_14ComposedLayoutINS4_7SwizzleILi3ELi4ELi3EEENS4_18smem_ptr_flag_bitsILi16EEENST_INS5_IJNSA_ILi8EEENSA_ILi64EEEEEENS5_IJS19_SB_EEEEEEEvNS4_8identityES12_S1D_vS1E_EENS_8epilogue10collective6detail29Sm90TmaWarpSpecializedAdapterINS1H_15DefaultEpilogueISI_SJ_SJ_NS1G_6thread17LinearCombinationISI_Li1EffLNS1L_9ScaleType4KindE0ELNS_15FloatRoundStyleE2ESI_EENS1_15EpilogueDefaultEEEEEvvEEEEvNT_6ParamsE --------------------------
	.section	.text._ZN7cutlass13device_kernelINS_4gemm6kernel13GemmUniversalIN4cute5tupleIJiiiiEEENS1_10collective13CollectiveMmaINS1_34MainloopSm90TmaGmmaWarpSpecializedILi2ENS5_IJNS4_1CILi1EEESB_SB_EEENS1_35KernelTmaWarpSpecializedCooperativeEEENS5_IJNSA_ILi256EEENSA_ILi128EEESG_EEENS_10bfloat16_tENS5_IJlSB_lEEESI_SJ_NS4_8TiledMMAINS4_8MMA_AtomIJNS4_4SM904GMMA28MMA_64x128x16_F32BF16BF16_SSILNSN_5MajorE0ELSP_0ELNSN_7ScaleInE1ELSQ_1EEEEEENS4_6LayoutINS5_IJNSA_ILi2EEESB_SB_EEENS5_IJSB_NSA_ILi0EEESW_EEEEENS5_IJNS4_10UnderscoreESZ_SZ_EEEEENS4_13SM90_TMA_LOADENS4_14ComposedLayoutINS4_7SwizzleILi3ELi4ELi3EEENS4_18smem_ptr_flag_bitsILi16EEENST_INS5_IJNSA_ILi8EEENSA_ILi64EEEEEENS5_IJS19_SB_EEEEEEEvNS4_8identityES12_S1D_vS1E_EENS_8epilogue10collective6detail29Sm90TmaWarpSpecializedAdapterINS1H_15DefaultEpilogueISI_SJ_SJ_NS1G_6thread17LinearCombinationISI_Li1EffLNS1L_9ScaleType4KindE0ELNS_15FloatRoundStyleE2ESI_EENS1_15EpilogueDefaultEEEEEvvEEEEvNT_6ParamsE,"ax",@progbits
	.align	128
.text._ZN7cutlass13device_kernelINS_4gemm6kernel13GemmUniversalIN4cute5tupleIJiiiiEEENS1_10collective13CollectiveMmaINS1_34MainloopSm90TmaGmmaWarpSpecializedILi2ENS5_IJNS4_1CILi1EEESB_SB_EEENS1_35KernelTmaWarpSpecializedCooperativeEEENS5_IJNSA_ILi256EEENSA_ILi128EEESG_EEENS_10bfloat16_tENS5_IJlSB_lEEESI_SJ_NS4_8TiledMMAINS4_8MMA_AtomIJNS4_4SM904GMMA28MMA_64x128x16_F32BF16BF16_SSILNSN_5MajorE0ELSP_0ELNSN_7ScaleInE1ELSQ_1EEEEEENS4_6LayoutINS5_IJNSA_ILi2EEESB_SB_EEENS5_IJSB_NSA_ILi0EEESW_EEEEENS5_IJNS4_10UnderscoreESZ_SZ_EEEEENS4_13SM90_TMA_LOADENS4_14ComposedLayoutINS4_7SwizzleILi3ELi4ELi3EEENS4_18smem_ptr_flag_bitsILi16EEENST_INS5_IJNSA_ILi8EEENSA_ILi64EEEEEENS5_IJS19_SB_EEEEEEEvNS4_8identityES12_S1D_vS1E_EENS_8epilogue10collective6detail29Sm90TmaWarpSpecializedAdapterINS1H_15DefaultEpilogueISI_SJ_SJ_NS1G_6thread17LinearCombinationISI_Li1EffLNS1L_9ScaleType4KindE0ELNS_15FloatRoundStyleE2ESI_EENS1_15EpilogueDefaultEEEEEvvEEEEvNT_6ParamsE:
        .type           _ZN7cutlass13device_kernelINS_4gemm6kernel13GemmUniversalIN4cute5tupleIJiiiiEEENS1_10collective13CollectiveMmaINS1_34MainloopSm90TmaGmmaWarpSpecializedILi2ENS5_IJNS4_1CILi1EEESB_SB_EEENS1_35KernelTmaWarpSpecializedCooperativeEEENS5_IJNSA_ILi256EEENSA_ILi128EEESG_EEENS_10bfloat16_tENS5_IJlSB_lEEESI_SJ_NS4_8TiledMMAINS4_8MMA_AtomIJNS4_4SM904GMMA28MMA_64x128x16_F32BF16BF16_SSILNSN_5MajorE0ELSP_0ELNSN_7ScaleInE1ELSQ_1EEEEEENS4_6LayoutINS5_IJNSA_ILi2EEESB_SB_EEENS5_IJSB_NSA_ILi0EEESW_EEEEENS5_IJNS4_10UnderscoreESZ_SZ_EEEEENS4_13SM90_TMA_LOADENS4_14ComposedLayoutINS4_7SwizzleILi3ELi4ELi3EEENS4_18smem_ptr_flag_bitsILi16EEENST_INS5_IJNSA_ILi8EEENSA_ILi64EEEEEENS5_IJS19_SB_EEEEEEEvNS4_8identityES12_S1D_vS1E_EENS_8epilogue10collective6detail29Sm90TmaWarpSpecializedAdapterINS1H_15DefaultEpilogueISI_SJ_SJ_NS1G_6thread17LinearCombinationISI_Li1EffLNS1L_9ScaleType4KindE0ELNS_15FloatRoundStyleE2ESI_EENS1_15EpilogueDefaultEEEEEvvEEEEvNT_6ParamsE,@function
        .size           _ZN7cutlass13device_kernelINS_4gemm6kernel13GemmUniversalIN4cute5tupleIJiiiiEEENS1_10collective13CollectiveMmaINS1_34MainloopSm90TmaGmmaWarpSpecializedILi2ENS5_IJNS4_1CILi1EEESB_SB_EEENS1_35KernelTmaWarpSpecializedCooperativeEEENS5_IJNSA_ILi256EEENSA_ILi128EEESG_EEENS_10bfloat16_tENS5_IJlSB_lEEESI_SJ_NS4_8TiledMMAINS4_8MMA_AtomIJNS4_4SM904GMMA28MMA_64x128x16_F32BF16BF16_SSILNSN_5MajorE0ELSP_0ELNSN_7ScaleInE1ELSQ_1EEEEEENS4_6LayoutINS5_IJNSA_ILi2EEESB_SB_EEENS5_IJSB_NSA_ILi0EEESW_EEEEENS5_IJNS4_10UnderscoreESZ_SZ_EEEEENS4_13SM90_TMA_LOADENS4_14ComposedLayoutINS4_7SwizzleILi3ELi4ELi3EEENS4_18smem_ptr_flag_bitsILi16EEENST_INS5_IJNSA_ILi8EEENSA_ILi64EEEEEENS5_IJS19_SB_EEEEEEEvNS4_8identityES12_S1D_vS1E_EENS_8epilogue10collective6detail29Sm90TmaWarpSpecializedAdapterINS1H_15DefaultEpilogueISI_SJ_SJ_NS1G_6thread17LinearCombinationISI_Li1EffLNS1L_9ScaleType4KindE0ELNS_15FloatRoundStyleE2ESI_EENS1_15EpilogueDefaultEEEEEvvEEEEvNT_6ParamsE,(.L_x_316 - _ZN7cutlass13device_kernelINS_4gemm6kernel13GemmUniversalIN4cute5tupleIJiiiiEEENS1_10collective13CollectiveMmaINS1_34MainloopSm90TmaGmmaWarpSpecializedILi2ENS5_IJNS4_1CILi1EEESB_SB_EEENS1_35KernelTmaWarpSpecializedCooperativeEEENS5_IJNSA_ILi256EEENSA_ILi128EEESG_EEENS_10bfloat16_tENS5_IJlSB_lEEESI_SJ_NS4_8TiledMMAINS4_8MMA_AtomIJNS4_4SM904GMMA28MMA_64x128x16_F32BF16BF16_SSILNSN_5MajorE0ELSP_0ELNSN_7ScaleInE1ELSQ_1EEEEEENS4_6LayoutINS5_IJNSA_ILi2EEESB_SB_EEENS5_IJSB_NSA_ILi0EEESW_EEEEENS5_IJNS4_10UnderscoreESZ_SZ_EEEEENS4_13SM90_TMA_LOADENS4_14ComposedLayoutINS4_7SwizzleILi3ELi4ELi3EEENS4_18smem_ptr_flag_bitsILi16EEENST_INS5_IJNSA_ILi8EEENSA_ILi64EEEEEENS5_IJS19_SB_EEEEEEEvNS4_8identityES12_S1D_vS1E_EENS_8epilogue10collective6detail29Sm90TmaWarpSpecializedAdapterINS1H_15DefaultEpilogueISI_SJ_SJ_NS1G_6thread17LinearCombinationISI_Li1EffLNS1L_9ScaleType4KindE0ELNS_15FloatRoundStyleE2ESI_EENS1_15EpilogueDefaultEEEEEvvEEEEvNT_6ParamsE)
        .other          _ZN7cutlass13device_kernelINS_4gemm6kernel13GemmUniversalIN4cute5tupleIJiiiiEEENS1_10collective13CollectiveMmaINS1_34MainloopSm90TmaGmmaWarpSpecializedILi2ENS5_IJNS4_1CILi1EEESB_SB_EEENS1_35KernelTmaWarpSpecializedCooperativeEEENS5_IJNSA_ILi256EEENSA_ILi128EEESG_EEENS_10bfloat16_tENS5_IJlSB_lEEESI_SJ_NS4_8TiledMMAINS4_8MMA_AtomIJNS4_4SM904GMMA28MMA_64x128x16_F32BF16BF16_SSILNSN_5MajorE0ELSP_0ELNSN_7ScaleInE1ELSQ_1EEEEEENS4_6LayoutINS5_IJNSA_ILi2EEESB_SB_EEENS5_IJSB_NSA_ILi0EEESW_EEEEENS5_IJNS4_10UnderscoreESZ_SZ_EEEEENS4_13SM90_TMA_LOADENS4_14ComposedLayoutINS4_7SwizzleILi3ELi4ELi3EEENS4_18smem_ptr_flag_bitsILi16EEENST_INS5_IJNSA_ILi8EEENSA_ILi64EEEEEENS5_IJS19_SB_EEEEEEEvNS4_8identityES12_S1D_vS1E_EENS_8epilogue10collective6detail29Sm90TmaWarpSpecializedAdapterINS1H_15DefaultEpilogueISI_SJ_SJ_NS1G_6thread17LinearCombinationISI_Li1EffLNS1L_9ScaleType4KindE0ELNS_15FloatRoundStyleE2ESI_EENS1_15EpilogueDefaultEEEEEvvEEEEvNT_6ParamsE,@"STO_CUDA_ENTRY STV_DEFAULT"
_ZN7cutlass13device_kernelINS_4gemm6kernel13GemmUniversalIN4cute5tupleIJiiiiEEENS1_10collective13CollectiveMmaINS1_34MainloopSm90TmaGmmaWarpSpecializedILi2ENS5_IJNS4_1CILi1EEESB_SB_EEENS1_35KernelTmaWarpSpecializedCooperativeEEENS5_IJNSA_ILi256EEENSA_ILi128EEESG_EEENS_10bfloat16_tENS5_IJlSB_lEEESI_SJ_NS4_8TiledMMAINS4_8MMA_AtomIJNS4_4SM904GMMA28MMA_64x128x16_F32BF16BF16_SSILNSN_5MajorE0ELSP_0ELNSN_7ScaleInE1ELSQ_1EEEEEENS4_6LayoutINS5_IJNSA_ILi2EEESB_SB_EEENS5_IJSB_NSA_ILi0EEESW_EEEEENS5_IJNS4_10UnderscoreESZ_SZ_EEEEENS4_13SM90_TMA_LOADENS4_14ComposedLayoutINS4_7SwizzleILi3ELi4ELi3EEENS4_18smem_ptr_flag_bitsILi16EEENST_INS5_IJNSA_ILi8EEENSA_ILi64EEEEEENS5_IJS19_SB_EEEEEEEvNS4_8identityES12_S1D_vS1E_EENS_8epilogue10collective6detail29Sm90TmaWarpSpecializedAdapterINS1H_15DefaultEpilogueISI_SJ_SJ_NS1G_6thread17LinearCombinationISI_Li1EffLNS1L_9ScaleType4KindE0ELNS_15FloatRoundStyleE2ESI_EENS1_15EpilogueDefaultEEEEEvvEEEEvNT_6ParamsE:
[----:B------:R-:W0:Y:S01]  /*0000*/  LDC R1, c[0x0][0x28] ;  /* 0x00000a00ff017b82 */ /* 0x000e220000000800 */
[----:B------:R-:W1:Y:S01]  /*0010*/  S2R R18, SR_TID.X ;  /* 0x0000000000127919 */ /* 0x000e620000002100 */
[----:B------:R-:W-:Y:S01]  /*0020*/  ELECT P0, URZ, PT ;  /* 0x00000000003f782f */ /* 0x000fe20003800000 */
[----:B------:R-:W-:Y:S01]  /*0030*/  BSSY B0, `(.L_x_0) ;  /* 0x000000f000007945 */ /* 0x000fe20003800000 */
[--C-:B-1----:R-:W-:Y:S02]  /*0040*/  SHF.R.U32.HI R0, RZ, 0x5, R18.reuse ;  /* 0x00000005ff007819 */ /* 0x102fe40000011612 */
[----:B------:R-:W-:-:S03]  /*0050*/  SHF.R.U32.HI R22, RZ, 0x7, R18 ;  /* 0x00000007ff167819 */ /* 0x000fc60000011612 */
[----:B------:R-:W1:Y:S04]  /*0060*/  SHFL.IDX PT, R5, R0, RZ, 0x1f ;  /* 0x00001fff00057589 */ /* 0x000e6800000e0000 */
[----:B------:R2:W3:Y:S01]  /*0070*/  SHFL.IDX PT, R8, R22, RZ, 0x1f ;  /* 0x00001fff16087589 */ /* 0x0004e200000e0000 */
[----:B-1----:R-:W-:-:S13]  /*0080*/  ISETP.NE.OR P0, PT, R5, RZ, !P0 ;  /* 0x000000ff0500720c */ /* 0x002fda0004705670 */
[----:B0-23--:R-:W-:Y:S05]  /*0090*/  @P0 BRA `(.L_x_1) ;  /* 0x0000000000200947 */ /* 0x00dfea0003800000 */
[----:B------:R-:W-:Y:S02]  /*00a0*/  ULDC.64 UR4, c[0x0][0x198] ;  /* 0x0000660000047ab9 */ /* 0x000fe40000000a00 */
[----:B------:R-:W-:Y:S02]  /*00b0*/  UIADD3 UR6, UP0, UR4, 0xf0, URZ ;  /* 0x000000f004067890 */ /* 0x000fe4000ff1e03f */
[----:B------:R-:W-:Y:S02]  /*00c0*/  UIADD3 UR4, UP1, UR4, 0x1f0, URZ ;  /* 0x000001f004047890 */ /* 0x000fe4000ff3e03f */
[----:B------:R-:W-:Y:S02]  /*00d0*/  UIADD3.X UR7, URZ, UR5, URZ, UP0, !UPT ;  /* 0x000000053f077290 */ /* 0x000fe400087fe43f */
[----:B------:R-:W-:-:S07]  /*00e0*/  UIADD3.X UR5, URZ, UR5, URZ, UP1, !UPT ;  /* 0x000000053f057290 */ /* 0x000fce0008ffe43f */
[----:B------:R0:W-:Y:S02]  /*00f0*/  UTMACCTL.PF [UR6] ;  /* 0x00000000060079b9 */ /* 0x0001e40008040000 */
[----:B------:R0:W-:Y:S02]  /*0100*/  UTMACCTL.PF [UR4] ;  /* 0x00000000040079b9 */ /* 0x0001e40008040000 */
[----:B0-----:R-:W-:Y:S01]  /*0110*/  NOP ;  /* 0x0000000000007918 */ /* 0x001fe20000000000 */
.L_x_1:
[----:B------:R-:W-:Y:S05]  /*0120*/  BSYNC B0 ;  /* 0x0000000000007941 */ /* 0x000fea0003800000 */
.L_x_0:
[----:B------:R-:W0:Y:S02]  /*0130*/  SHFL.IDX PT, R2, R0, RZ, 0x1f ;  /* 0x00001fff00027589 */ /* 0x000e2400000e0000 */
[----:B0-----:R-:W-:-:S13]  /*0140*/  ISETP.NE.AND P0, PT, R2, RZ, PT ;  /* 0x000000ff0200720c */ /* 0x001fda0003f05270 */
[----:B------:R-:W-:Y:S05]  /*0150*/  @P0 BRA `(.L_x_2) ;  /* 0x0000000000480947 */ /* 0x000fea0003800000 */
[----:B------:R-:W0:Y:S01]  /*0160*/  S2UR UR8, SR_CgaCtaId ;  /* 0x00000000000879c3 */ /* 0x000e220000008800 */
[----:B------:R-:W-:Y:S01]  /*0170*/  UMOV UR4, 0x400 ;  /* 0x0000040000047882 */ /* 0x000fe20000000000 */
[----:B------:R-:W-:Y:S01]  /*0180*/  UMOV UR5, 0x1 ;  /* 0x0000000100057882 */ /* 0x000fe20000000000 */
[----:B------:R-:W-:Y:S01]  /*0190*/  UMOV UR6, 0x100 ;  /* 0x0000010000067882 */ /* 0x000fe20000000000 */
[----:B------:R-:W-:Y:S01]  /*01a0*/  ELECT P0, URZ, PT ;  /* 0x00000000003f782f */ /* 0x000fe20003800000 */
[----:B------:R-:W-:-:S04]  /*01b0*/  UIADD3 UR6, -UR6, 0x100000, URZ ;  /* 0x0010000006067890 */ /* 0x000fc8000fffe13f */
[----:B------:R-:W-:Y:S02]  /*01c0*/  USHF.L.U32 UR7, UR6, 0xb, URZ ;  /* 0x0000000b06077899 */ /* 0x000fe4000800063f */
[----:B------:R-:W-:Y:S02]  /*01d0*/  USHF.L.U32 UR6, UR6, 0x1, URZ ;  /* 0x0000000106067899 */ /* 0x000fe4000800063f */
[----:B0-----:R-:W-:Y:S02]  /*01e0*/  ULEA UR8, UR8, UR4, 0x18 ;  /* 0x0000000408087291 */ /* 0x001fe4000f8ec03f */
[----:B------:R-:W-:-:S04]  /*01f0*/  UIADD3 UR4, -UR5, 0x100000, URZ ;  /* 0x0010000005047890 */ /* 0x000fc8000fffe13f */
[----:B------:R-:W-:Y:S02]  /*0200*/  USHF.L.U32 UR5, UR4, 0xb, URZ ;  /* 0x0000000b04057899 */ /* 0x000fe4000800063f */
[----:B------:R-:W-:Y:S01]  /*0210*/  USHF.L.U32 UR4, UR4, 0x1, URZ ;  /* 0x0000000104047899 */ /* 0x000fe2000800063f */
[----:B------:R-:W0:Y:S11]  /*0220*/  FENCE.VIEW.ASYNC.S ;  /* 0x00000000000073c6 */ /* 0x000e360000000000 */
[----:B0-----:R0:W1:Y:S01]  /*0230*/  SYNCS.EXCH.64 URZ, [UR8], UR4 ;  /* 0x00000004083f75b2 */ /* 0x0010620008000100 */
[----:B------:R0:W2:Y:S01]  /*0240*/  SYNCS.EXCH.64 URZ, [UR8+0x10], UR6 ;  /* 0x00001006083f75b2 */ /* 0x0000a20008000100 */
[----:B------:R0:W3:Y:S01]  /*0250*/  SYNCS.EXCH.64 URZ, [UR8+0x8], UR4 ;  /* 0x00000804083f75b2 */ /* 0x0000e20008000100 */
[----:B------:R0:W4:Y:S01]  /*0260*/  SYNCS.EXCH.64 URZ, [UR8+0x18], UR6 ;  /* 0x00001806083f75b2 */ /* 0x0001220008000100 */
[----:B------:R-:W-:Y:S01]  /*0270*/  NOP ;  /* 0x0000000000007918 */ /* 0x000fe20000000000 */
.L_x_2:
[----:B------:R-:W5:Y:S01]  /*0280*/  SHFL.IDX PT, R0, R0, RZ, 0x1f ;  /* 0x00001fff00007589 */ /* 0x000f6200000e0000 */
[----:B------:R-:W-:Y:S01]  /*0290*/  ELECT P0, URZ, PT ;  /* 0x00000000003f782f */ /* 0x000fe20003800000 */
[----:B------:R-:W1:Y:S01]  /*02a0*/  LDC R2, c[0x0][0x65c] ;  /* 0x00019700ff027b82 */ /* 0x000e620000000800 */
[----:B------:R-:W-:Y:S01]  /*02b0*/  SHF.R.S32.HI R6, RZ, 0x1f, R5 ;  /* 0x0000001fff067819 */ /* 0x000fe20000011405 */
[----:B------:R-:W2:Y:S01]  /*02c0*/  S2R R3, SR_CTAID.Y ;  /* 0x0000000000037919 */ /* 0x000ea20000002600 */
[----:B0-----:R-:W-:Y:S01]  /*02d0*/  UMOV UR4, 0x20 ;  /* 0x0000002000047882 */ /* 0x001fe20000000000 */
[----:B------:R-:W-:Y:S01]  /*02e0*/  ISETP.NE.AND P2, PT, R8, RZ, PT ;  /* 0x000000ff0800720c */ /* 0x000fe20003f45270 */
[----:B------:R-:W-:Y:S01]  /*02f0*/  NOP ;  /* 0x0000000000007918 */ /* 0x000fe20000000000 */
[----:B------:R-:W0:Y:S01]  /*0300*/  S2R R4, SR_CTAID.X ;  /* 0x0000000000047919 */ /* 0x000e220000002500 */
[----:B------:R-:W-:Y:S01]  /*0310*/  LEA.HI R6, R6, R5, RZ, 0x2 ;  /* 0x0000000506067211 */ /* 0x000fe200078f10ff */
[----:B------:R-:W-:Y:S01]  /*0320*/  NOP ;  /* 0x0000000000007918 */ /* 0x000fe20000000000 */
[----:B-----5:R-:W-:-:S02]  /*0330*/  ISETP.NE.OR P0, PT, R0, RZ, !P0 ;  /* 0x000000ff0000720c */ /* 0x020fc40004705670 */
[----:B-1----:R-:W-:-:S04]  /*0340*/  ISETP.NE.AND P3, PT, R2, 0x1, PT ;  /* 0x000000010200780c */ /* 0x002fc80003f65270 */
[----:B------:R-:W-:Y:S02]  /*0350*/  P2R R0, PR, RZ, 0x8 ;  /* 0x00000008ff007803 */ /* 0x000fe40000000000 */
[----:B------:R-:W-:-:S05]  /*0360*/  LOP3.LUT R0, R6, 0xfffffffc, RZ, 0xc0, !PT ;  /* 0xfffffffc06007812 */ /* 0x000fca00078ec0ff */
[----:B------:R-:W-:Y:S01]  /*0370*/  VOTEU.ALL UP0, P0 ;  /* 0x00000000003f7886 */ /* 0x000fe20000000000 */
[----:B------:R-:W-:Y:S01]  /*0380*/  IMAD.IADD R0, R5, 0x1, -R0 ;  /* 0x0000000105007824 */ /* 0x000fe200078e0a00 */
[----:B------:R-:W0:Y:S01]  /*0390*/  @P3 LDC R17, c[0x0][0x10] ;  /* 0x00000400ff113b82 */ /* 0x000e220000000800 */
[----:B------:R-:W-:Y:S01]  /*03a0*/  VOTEU.ALL UP1, P0 ;  /* 0x00000000003f7886 */ /* 0x000fe20000020000 */
[----:B--2---:R-:W-:Y:S01]  /*03b0*/  @P3 IMAD.MOV.U32 R6, RZ, RZ, R3 ;  /* 0x000000ffff063224 */ /* 0x004fe200078e0003 */
[----:B------:R-:W-:Y:S01]  /*03c0*/  @!UP0 UMOV UR6, 0x400 ;  /* 0x0000040000068882 */ /* 0x000fe20000000000 */
[----:B------:R-:W-:-:S04]  /*03d0*/  @!UP0 UIADD3 UR4, -UR4, 0x100000, URZ ;  /* 0x0010000004048890 */ /* 0x000fc8000fffe13f */
[----:B------:R-:W-:Y:S02]  /*03e0*/  @!UP0 USHF.L.U32 UR5, UR4, 0xb, URZ ;  /* 0x0000000b04058899 */ /* 0x000fe4000800063f */
[----:B------:R-:W-:Y:S01]  /*03f0*/  @!UP0 USHF.L.U32 UR4, UR4, 0x1, URZ ;  /* 0x0000000104048899 */ /* 0x000fe2000800063f */
[----:B------:R-:W-:Y:S02]  /*0400*/  @P3 IMAD.MOV.U32 R7, RZ, RZ, RZ ;  /* 0x000000ffff073224 */ /* 0x000fe400078e00ff */
[----:B------:R-:W-:Y:S01]  /*0410*/  IMAD.MOV.U32 R5, RZ, RZ, RZ ;  /* 0x000000ffff057224 */ /* 0x000fe200078e00ff */
[----:B------:R-:W1:Y:S01]  /*0420*/  @!UP0 S2UR UR7, SR_CgaCtaId ;  /* 0x00000000000789c3 */ /* 0x000e620000008800 */
[----:B------:R-:W-:-:S07]  /*0430*/  @P3 IMAD.MOV.U32 R11, RZ, RZ, RZ ;  /* 0x000000ffff0b3224 */ /* 0x000fce00078e00ff */
[----:B------:R-:W2:Y:S01]  /*0440*/  @!P3 LDC R9, c[0x0][0xc] ;  /* 0x00000300ff09bb82 */ /* 0x000ea20000000800 */
[----:B0-----:R-:W-:-:S04]  /*0450*/  @P3 IMAD.WIDE.U32 R16, R4, R17, R6 ;  /* 0x0000001104103225 */ /* 0x001fc800078e0006 */
[----:B------:R-:W-:Y:S01]  /*0460*/  @P3 IMAD.IADD R17, R17, 0x1, R11 ;  /* 0x0000000111113824 */ /* 0x000fe200078e020b */
[----:B-1----:R-:W-:Y:S01]  /*0470*/  @!UP0 ULEA UR6, UR7, UR6, 0x18 ;  /* 0x0000000607068291 */ /* 0x002fe2000f8ec03f */
[----:B------:R-:W-:Y:S01]  /*0480*/  VOTEU.ALL UP0, P0 ;  /* 0x00000000003f7886 */ /* 0x000fe20000000000 */
[----:B------:R-:W-:-:S04]  /*0490*/  ISETP.NE.AND P0, PT, R0, 0x3, PT ;  /* 0x000000030000780c */ /* 0x000fc80003f05270 */
[----:B------:R-:W-:Y:S01]  /*04a0*/  ISETP.EQ.OR P0, PT, R0, RZ, !P0 ;  /* 0x000000ff0000720c */ /* 0x000fe20004702670 */
[----:B--2---:R-:W-:-:S03]  /*04b0*/  @!P3 IMAD.WIDE.U32 R6, R9, R3, R4 ;  /* 0x000000030906b225 */ /* 0x004fc600078e0004 */
[C---:B------:R-:W-:Y:S01]  /*04c0*/  ISETP.EQ.AND P0, PT, R8.reuse, RZ, P0 ;  /* 0x000000ff0800720c */ /* 0x040fe20000702270 */
[----:B------:R-:W-:Y:S01]  /*04d0*/  VIADD R8, R8, 0xffffffff ;  /* 0xffffffff08087836 */ /* 0x000fe20000000000 */
[----:B------:R-:W0:Y:S02]  /*04e0*/  FENCE.VIEW.ASYNC.S ;  /* 0x00000000000073c6 */ /* 0x000e240000000000 */
[----:B0-----:R0:W3:Y:S01]  /*04f0*/  @!UP0 SYNCS.EXCH.64 URZ, [UR6+0x30], UR4 ;  /* 0x00003004063f85b2 */ /* 0x0010e20008000100 */
[----:B------:R-:W-:Y:S01]  /*0500*/  @!P3 IMAD.MOV.U32 R16, RZ, RZ, R6 ;  /* 0x000000ffff10b224 */ /* 0x000fe200078e0006 */
[----:B------:R-:W-:Y:S01]  /*0510*/  SEL R19, RZ, 0x1, !P0 ;  /* 0x00000001ff137807 */ /* 0x000fe20004000000 */
[----:B------:R-:W-:Y:S01]  /*0520*/  @!P3 IMAD.MOV.U32 R17, RZ, RZ, R7 ;  /* 0x000000ffff11b224 */ /* 0x000fe200078e0007 */
[----:B------:R-:W-:-:S04]  /*0530*/  ISETP.GE.U32.AND P1, PT, R8, 0x2, PT ;  /* 0x000000020800780c */ /* 0x000fc80003f26070 */
[----:B------:R-:W-:Y:S01]  /*0540*/  SEL R19, R19, 0x2, P1 ;  /* 0x0000000213137807 */ /* 0x000fe20000800000 */
[----:B------:R0:W3:Y:S01]  /*0550*/  @!UP1 SYNCS.EXCH.64 URZ, [UR6+0x38], UR4 ;  /* 0x00003804063f95b2 */ /* 0x0000e20008000100 */
[----:B------:R-:W-:Y:S01]  /*0560*/  NOP ;  /* 0x0000000000007918 */ /* 0x000fe20000000000 */
[----:B---34-:R-:W-:Y:S06]  /*0570*/  BAR.SYNC.DEFER_BLOCKING 0x0 ;  /* 0x0000000000007b1d */ /* 0x018fec0000010000 */
[----:B------:R-:W-:Y:S05]  /*0580*/  @!P2 BRA `(.L_x_3) ;  /* 0x000000ac0008a947 */ /* 0x000fea0003800000 */
[----:B------:R-:W-:-:S13]  /*0590*/  ISETP.GT.U32.AND P0, PT, R8, 0x1, PT ;  /* 0x000000010800780c */ /* 0x000fda0003f04070 */
[----:B0-----:R-:W-:Y:S05]  /*05a0*/  @P0 EXIT ;  /* 0x000000000000094d */ /* 0x001fea0003800000 */
[----:B------:R-:W-:Y:S01]  /*05b0*/  ULDC.64 UR4, c[0x0][0x650] ;  /* 0x0001940000047ab9 */ /* 0x000fe20000000a00 */
[----:B------:R-:W-:Y:S01]  /*05c0*/  PRMT R0, RZ, 0x7610, R0 ;  /* 0x00007610ff007816 */ /* 0x000fe20000000000 */
[----:B------:R-:W-:Y:S01]  /*05d0*/  IMAD.MOV.U32 R153, RZ, RZ, -0x1 ;  /* 0xffffffffff997424 */ /* 0x000fe200078e00ff */
[----:B------:R-:W-:Y:S01]  /*05e0*/  ISETP.GE.U32.AND P0, PT, R16, UR4, PT ;  /* 0x0000000410007c0c */ /* 0x000fe2000bf06070 */
[----:B------:R-:W-:Y:S01]  /*05f0*/  IMAD.MOV.U32 R23, RZ, RZ, -0x1 ;  /* 0xffffffffff177424 */ /* 0x000fe200078e00ff */
[----:B------:R-:W-:Y:S02]  /*0600*/  MOV R152, 0xffffffff ;  /* 0xffffffff00987802 */ /* 0x000fe40000000f00 */
[----:B------:R-:W-:-:S13]  /*0610*/  ISETP.GE.U32.AND.EX P0, PT, R17, UR5, PT, P0 ;  /* 0x0000000511007c0c */ /* 0x000fda000bf06100 */
[----:B------:R-:W-:Y:S05]  /*0620*/  @P0 BRA `(.L_x_4) ;  /* 0x0000000400540947 */ /* 0x000fea0003800000 */
[----:B------:R-:W0:Y:S01]  /*0630*/  LDC.64 R14, c[0x0][0x628] ;  /* 0x00018a00ff0e7b82 */ /* 0x000e220000000a00 */
[----:B------:R-:W-:Y:S02]  /*0640*/  IMAD.MOV.U32 R6, RZ, RZ, R16 ;  /* 0x000000ffff067224 */ /* 0x000fe400078e0010 */
[----:B------:R-:W-:-:S05]  /*0650*/  IMAD.MOV.U32 R7, RZ, RZ, R17 ;  /* 0x000000ffff077224 */ /* 0x000fca00078e0011 */
[----:B------:R-:W1:Y:S08]  /*0660*/  LDC R0, c[0x0][0x630] ;  /* 0x00018c00ff007b82 */ /* 0x000e700000000800 */
[----:B------:R-:W2:Y:S01]  /*0670*/  LDC.64 R20, c[0x0][0x620] ;  /* 0x00018800ff147b82 */ /* 0x000ea20000000a00 */
[----:B0-----:R-:W-:-:S04]  /*0680*/  ISETP.NE.U32.AND P0, PT, R14, RZ, PT ;  /* 0x000000ff0e00720c */ /* 0x001fc80003f05070 */
[----:B------:R-:W-:-:S13]  /*0690*/  ISETP.NE.AND.EX P0, PT, R15, RZ, PT, P0 ;  /* 0x000000ff0f00720c */ /* 0x000fda0003f05300 */
[----:B-12---:R-:W-:Y:S05]  /*06a0*/  @!P0 BRA `(.L_x_5) ;  /* 0x0000000000288947 */ /* 0x006fea0003800000 */
[----:B------:R-:W0:Y:S02]  /*06b0*/  LDC R11, c[0x0][0x634] ;  /* 0x00018d00ff0b7b82 */ /* 0x000e240000000800 */
[----:B0-----:R-:W-:-:S05]  /*06c0*/  IADD3 R11, P0, R16, R11, RZ ;  /* 0x0000000b100b7210 */ /* 0x001fca0007f1e0ff */
[----:B------:R-:W-:-:S04]  /*06d0*/  IMAD.X R13, RZ, RZ, R17, P0 ;  /* 0x000000ffff0d7224 */ /* 0x000fc800000e0611 */
[----:B------:R-:W-:-:S04]  /*06e0*/  IMAD.WIDE.U32 R6, R13, R14, RZ ;  /* 0x0000000e0d067225 */ /* 0x000fc800078e00ff */
[----:B------:R-:W-:-:S04]  /*06f0*/  IMAD.WIDE.U32 R8, P0, R11, R15, R6 ;  /* 0x0000000f0b087225 */ /* 0x000fc80007800006 */
[----:B------:R-:W-:-:S04]  /*0700*/  IMAD.WIDE.U32 R6, R11, R14, RZ ;  /* 0x0000000e0b067225 */ /* 0x000fc800078e00ff */
[----:B------:R-:W-:Y:S01]  /*0710*/  IMAD.X R11, RZ, RZ, RZ, P0 ;  /* 0x000000ffff0b7224 */ /* 0x000fe200000e06ff */
[----:B------:R-:W-:Y:S01]  /*0720*/  IADD3 RZ, P0, R7, R8, RZ ;  /* 0x0000000807ff7210 */ /* 0x000fe20007f1e0ff */
[----:B------:R-:W-:-:S04]  /*0730*/  IMAD.MOV.U32 R10, RZ, RZ, R9 ;  /* 0x000000ffff0a7224 */ /* 0x000fc800078e0009 */
[----:B------:R-:W-:-:S08]  /*0740*/  IMAD.WIDE.U32.X R6, R13, R15, R10, P0 ;  /* 0x0000000f0d067225 */ /* 0x000fd000000e040a */
.L_x_5:
[-CC-:B------:R-:W-:Y:S01]  /*0750*/  SHF.R.U64 R23, R6, R0.reuse, R7.reuse ;  /* 0x0000000006177219 */ /* 0x180fe20000001207 */
[----:B------:R-:W0:Y:S01]  /*0760*/  LDC R10, c[0x0][0x618] ;  /* 0x00018600ff0a7b82 */ /* 0x000e220000000800 */
[----:B------:R-:W-:Y:S01]  /*0770*/  SHF.R.U32.HI R5, RZ, R0, R7 ;  /* 0x00000000ff057219 */ /* 0x000fe20000011607 */
[----:B------:R-:W-:Y:S01]  /*0780*/  ULDC UR4, c[0x0][0x150] ;  /* 0x0000540000047ab9 */ /* 0x000fe20000000800 */
[----:B------:R-:W-:Y:S02]  /*0790*/  IADD3 R9, P0, RZ, -R23, RZ ;  /* 0x80000017ff097210 */ /* 0x000fe40007f1e0ff */
[----:B------:R-:W-:-:S03]  /*07a0*/  I2FP.F32.U32 R0, R4 ;  /* 0x0000000400007245 */ /* 0x000fc60000201000 */
[----:B------:R-:W1:Y:S01]  /*07b0*/  LDC.64 R28, c[0x0][0x640] ;  /* 0x00019000ff1c7b82 */ /* 0x000e620000000a00 */
[----:B------:R-:W-:Y:S02]  /*07c0*/  IMAD.X R11, RZ, RZ, ~R5, P0 ;  /* 0x000000ffff0b7224 */ /* 0x000fe400000e0e05 */
[----:B------:R-:W-:Y:S01]  /*07d0*/  FMUL R0, R0, UR4 ;  /* 0x0000000400007c20 */ /* 0x000fe20008400000 */
[----:B------:R-:W-:Y:S01]  /*07e0*/  IMAD.WIDE.U32 R6, R9, R20, R16 ;  /* 0x0000001409067225 */ /* 0x000fe200078e0010 */
[----:B------:R-:W-:-:S03]  /*07f0*/  ULDC UR4, c[0x0][0x154] ;  /* 0x0000550000047ab9 */ /* 0x000fc60000000800 */
[----:B------:R-:W-:Y:S01]  /*0800*/  IMAD R8, R11, R20, RZ ;  /* 0x000000140b087224 */ /* 0x000fe200078e02ff */
[----:B------:R-:W2:Y:S01]  /*0810*/  LDC R5, c[0x0][0x144] ;  /* 0x00005100ff057b82 */ /* 0x000ea20000000800 */
[----:B------:R-:W3:Y:S02]  /*0820*/  F2I.U32.TRUNC.NTZ R0, R0 ;  /* 0x0000000000007305 */ /* 0x000ee4000020f000 */
[----:B------:R-:W-:-:S05]  /*0830*/  IMAD R9, R9, R21, R8 ;  /* 0x0000001509097224 */ /* 0x000fca00078e0208 */
[----:B------:R-:W4:Y:S01]  /*0840*/  LDC R12, c[0x0][0x608] ;  /* 0x00018200ff0c7b82 */ /* 0x000f220000000800 */
[----:B------:R-:W-:Y:S01]  /*0850*/  IADD3 R7, R7, R9, RZ ;  /* 0x0000000907077210 */ /* 0x000fe20007ffe0ff */
[----:B------:R-:W-:-:S03]  /*0860*/  IMAD.MOV.U32 R9, RZ, RZ, -0x1 ;  /* 0xffffffffff097424 */ /* 0x000fc600078e00ff */
[-CC-:B0-----:R-:W-:Y:S02]  /*0870*/  SHF.R.U64 R20, R6, R10.reuse, R7.reuse ;  /* 0x0000000a06147219 */ /* 0x181fe40000001207 */
[----:B------:R-:W-:Y:S01]  /*0880*/  I2FP.F32.U32 R6, R3 ;  /* 0x0000000300067245 */ /* 0x000fe20000201000 */
[----:B------:R-:W0:Y:S01]  /*0890*/  LDC R26, c[0x0][0x658] ;  /* 0x00019600ff1a7b82 */ /* 0x000e220000000800 */
[----:B-1----:R-:W-:Y:S01]  /*08a0*/  ISETP.NE.U32.AND P0, PT, R28, RZ, PT ;  /* 0x000000ff1c00720c */ /* 0x002fe20003f05070 */
[----:B---3--:R-:W-:Y:S01]  /*08b0*/  IMAD.MOV R8, RZ, RZ, -R0 ;  /* 0x000000ffff087224 */ /* 0x008fe200078e0a00 */
[----:B------:R-:W-:Y:S01]  /*08c0*/  SHF.R.U32.HI R7, RZ, R10, R7 ;  /* 0x0000000aff077219 */ /* 0x000fe20000011607 */
[----:B------:R-:W-:Y:S01]  /*08d0*/  FMUL R6, R6, UR4 ;  /* 0x0000000406067c20 */ /* 0x000fe20008400000 */
[----:B------:R-:W-:-:S03]  /*08e0*/  ISETP.NE.AND.EX P0, PT, R29, RZ, PT, P0 ;  /* 0x000000ff1d00720c */ /* 0x000fc60003f05300 */
[----:B------:R-:W1:Y:S01]  /*08f0*/  LDC R14, c[0x0][0x148] ;  /* 0x00005200ff0e7b82 */ /* 0x000e620000000800 */
[----:B--2---:R-:W-:-:S07]  /*0900*/  IMAD R0, R5, R8, R4 ;  /* 0x0000000805007224 */ /* 0x004fce00078e0204 */
[----:B------:R-:W2:Y:S01]  /*0910*/  LDC R24, c[0x0][0x600] ;  /* 0x00018000ff187b82 */ /* 0x000ea20000000800 */
[-CC-:B----4-:R-:W-:Y:S02]  /*0920*/  SHF.R.U64 R30, R20, R12.reuse, R7.reuse ;  /* 0x0000000c141e7219 */ /* 0x190fe40000001207 */
[----:B------:R-:W-:Y:S01]  /*0930*/  SHF.R.U32.HI R5, RZ, R12, R7 ;  /* 0x0000000cff057219 */ /* 0x000fe20000011607 */
[----:B------:R-:W-:Y:S01]  /*0940*/  IMAD.MOV.U32 R7, RZ, RZ, 0x1 ;  /* 0x00000001ff077424 */ /* 0x000fe200078e00ff */
[----:B------:R3:W4:Y:S03]  /*0950*/  F2I.U32.TRUNC.NTZ R12, R6 ;  /* 0x00000006000c7305 */ /* 0x000726000020f000 */
[----:B------:R-:W1:Y:S01]  /*0960*/  LDC R15, c[0x0][0x648] ;  /* 0x00019200ff0f7b82 */ /* 0x000e620000000800 */
[-C--:B0-----:R-:W-:Y:S02]  /*0970*/  SHF.L.U32 R4, R9, R26.reuse, RZ ;  /* 0x0000001a09047219 */ /* 0x081fe400000006ff */
[----:B------:R-:W-:-:S02]  /*0980*/  SHF.R.U64 R32, R30, R26, R5 ;  /* 0x0000001a1e207219 */ /* 0x000fc40000001205 */
[----:B------:R-:W-:Y:S02]  /*0990*/  LOP3.LUT R11, RZ, R4, RZ, 0x33, !PT ;  /* 0x00000004ff0b7212 */ /* 0x000fe400078e33ff */
[-C--:B------:R-:W-:Y:S01]  /*09a0*/  SHF.R.U32.HI R5, RZ, R26.reuse, R5 ;  /* 0x0000001aff057219 */ /* 0x080fe20000011605 */
[----:B------:R-:W0:Y:S01]  /*09b0*/  LDC R21, c[0x0][0x638] ;  /* 0x00018e00ff157b82 */ /* 0x000e220000000800 */
[----:B------:R-:W-:Y:S01]  /*09c0*/  SHF.L.U32 R10, R7, R26, RZ ;  /* 0x0000001a070a7219 */ /* 0x000fe200000006ff */
[----:B------:R-:W-:-:S06]  /*09d0*/  IMAD.MOV.U32 R4, RZ, RZ, R32 ;  /* 0x000000ffff047224 */ /* 0x000fcc00078e0020 */
[----:B------:R-:W0:Y:S01]  /*09e0*/  LDC R152, c[0x0][0x610] ;  /* 0x00018400ff987b82 */ /* 0x000e220000000800 */
[----:B---34-:R-:W-:Y:S05]  /*09f0*/  @!P0 BRA `(.L_x_6) ;  /* 0x0000000000288947 */ /* 0x018fea0003800000 */
[----:B------:R-:W3:Y:S02]  /*0a00*/  LDC R9, c[0x0][0x64c] ;  /* 0x00019300ff097b82 */ /* 0x000ee40000000800 */
[----:B---3--:R-:W-:-:S05]  /*0a10*/  IADD3 R9, P0, R32, R9, RZ ;  /* 0x0000000920097210 */ /* 0x008fca0007f1e0ff */
        /* <DEDUP_REMOVED lines=8> */
.L_x_6:
[----:B-1----:R-:W-:Y:S01]  /*0aa0*/  SHF.R.U64 R4, R4, R15, R5 ;  /* 0x0000000f04047219 */ /* 0x002fe20000001205 */
[----:B------:R-:W-:Y:S01]  /*0ab0*/  IMAD.MOV R12, RZ, RZ, -R12 ;  /* 0x000000ffff0c7224 */ /* 0x000fe200078e0a0c */
[----:B------:R-:W-:Y:S02]  /*0ac0*/  LOP3.LUT R11, R30, R11, RZ, 0xc0, !PT ;  /* 0x0000000b1e0b7212 */ /* 0x000fe400078ec0ff */
[----:B--2---:R-:W-:Y:S01]  /*0ad0*/  IADD3 R5, R24, -0x1, RZ ;  /* 0xffffffff18057810 */ /* 0x004fe20007ffe0ff */
[----:B------:R-:W-:Y:S02]  /*0ae0*/  IMAD.MOV R6, RZ, RZ, -R4 ;  /* 0x000000ffff067224 */ /* 0x000fe400078e0a04 */
[----:B------:R-:W-:Y:S01]  /*0af0*/  @P3 IMAD R0, R14, R12, R3 ;  /* 0x0000000c0e003224 */ /* 0x000fe200078e0203 */
[----:B------:R-:W-:Y:S01]  /*0b00*/  LOP3.LUT R5, R20, R5, RZ, 0xc0, !PT ;  /* 0x0000000514057212 */ /* 0x000fe200078ec0ff */
[----:B------:R-:W-:Y:S02]  /*0b10*/  IMAD R11, R10, R4, R11 ;  /* 0x000000040a0b7224 */ /* 0x000fe400078e020b */
[----:B0-----:R-:W-:-:S02]  /*0b20*/  IMAD R3, R6, R21, R32 ;  /* 0x0000001506037224 */ /* 0x001fc400078e0220 */
[----:B------:R-:W-:Y:S02]  /*0b30*/  IMAD R152, R11, R152, R0 ;  /* 0x000000980b987224 */ /* 0x000fe400078e0200 */
[----:B------:R-:W-:Y:S02]  /*0b40*/  IMAD R3, R3, R24, R5 ;  /* 0x0000001803037224 */ /* 0x000fe400078e0205 */
[----:B------:R-:W-:-:S03]  /*0b50*/  IMAD.MOV.U32 R0, RZ, RZ, 0x1 ;  /* 0x00000001ff007424 */ /* 0x000fc600078e00ff */
[----:B------:R-:W-:Y:S02]  /*0b60*/  SEL R153, R3, R152, !P3 ;  /* 0x0000009803997207 */ /* 0x000fe40005800000 */
[----:B------:R-:W-:-:S07]  /*0b70*/  SEL R152, R152, R3, !P3 ;  /* 0x0000000398987207 */ /* 0x000fce0005800000 */
.L_x_4:
[----:B------:R-:W-:-:S08]  /*0b80*/  NOP ;  /* 0x0000000000007918 */ /* 0x000fd00000000000 */
[----:B------:R-:W0:Y:S02]  /*0b90*/  USETMAXREG.TRY_ALLOC.CTAPOOL UP0, 0xe8 ;  /* 0x000000e8000079c8 */ /* 0x000e240008000600 */
[----:B0-----:R-:W-:-:S13]  /*0ba0*/  PLOP3.LUT P0, PT, PT, PT, UP0, 0x80, 0x0 ;  /* 0x000000000000781c */ /* 0x001fda0003f0f008 */
[----:B------:R-:W-:Y:S05]  /*0bb0*/  @!P0 BRA `(.L_x_4) ;  /* 0xfffffffc00f08947 */ /* 0x000fea000383ffff */
[----:B------:R-:W-:Y:S01]  /*0bc0*/  ULDC.64 UR4, c[0x0][0x598] ;  /* 0x0001660000047ab9 */ /* 0x000fe20000000a00 */
[----:B------:R-:W-:Y:S01]  /*0bd0*/  ULDC.64 UR36, c[0x0][0x208] ;  /* 0x0000820000247ab9 */ /* 0x000fe20000000a00 */
[----:B------:R-:W-:-:S04]  /*0be0*/  ISETP.NE.U32.AND P0, PT, RZ, UR4, PT ;  /* 0x00000004ff007c0c */ /* 0x000fc8000bf05070 */
[----:B------:R-:W-:-:S13]  /*0bf0*/  ISETP.NE.AND.EX P0, PT, RZ, UR5, PT, P0 ;  /* 0x00000005ff007c0c */ /* 0x000fda000bf05300 */
[----:B------:R-:W-:Y:S05]  /*0c00*/  @!P0 BRA `(.L_x_7) ;  /* 0x00000000001c8947 */ /* 0x000fea0003800000 */
[----:B------:R-:W0:Y:S02]  /*0c10*/  LDC.64 R4, c[0x0][0x598] ;  /* 0x00016600ff047b82 */ /* 0x000e240000000a00 */
[----:B0-----:R-:W2:Y:S02]  /*0c20*/  LDG.E.64 R4, desc[UR36][R4.64] ;  /* 0x0000002404047981 */ /* 0x001ea4000c1e1b00 */
[----:B--2---:R-:W-:-:S04]  /*0c30*/  ISETP.NE.U32.AND P0, PT, R4, RZ, PT ;  /* 0x000000ff0400720c */ /* 0x004fc80003f05070 */
[----:B------:R-:W-:-:S13]  /*0c40*/  ISETP.NE.AND.EX P0, PT, R5, RZ, PT, P0 ;  /* 0x000000ff0500720c */ /* 0x000fda0003f05300 */
[----:B------:R-:W-:Y:S05]  /*0c50*/  @!P0 BRA `(.L_x_7) ;  /* 0x0000000000088947 */ /* 0x000fea0003800000 */
[----:B------:R0:W5:Y:S01]  /*0c60*/  LD.E R154, desc[UR36][R4.64] ;  /* 0x00000024049a7980 */ /* 0x000162000c101900 */
[----:B------:R-:W-:Y:S05]  /*0c70*/  BRA `(.L_x_8) ;  /* 0x0000000000247947 */ /* 0x000fea0003800000 */
.L_x_7:
[----:B------:R-:W-:Y:S02]  /*0c80*/  ULDC.64 UR4, c[0x0][0x588] ;  /* 0x0001620000047ab9 */ /* 0x000fe40000000a00 */
[----:B------:R-:W-:-:S04]  /*0c90*/  ISETP.NE.U32.AND P0, PT, RZ, UR4, PT ;  /* 0x00000004ff007c0c */ /* 0x000fc8000bf05070 */
[----:B------:R-:W-:-:S13]  /*0ca0*/  ISETP.NE.AND.EX P0, PT, RZ, UR5, PT, P0 ;  /* 0x00000005ff007c0c */ /* 0x000fda000bf05300 */
[----:B------:R-:W-:Y:S05]  /*0cb0*/  @!P0 BRA `(.L_x_9) ;  /* 0x00000000000c8947 */ /* 0x000fea0003800000 */
[----:B------:R-:W0:Y:S02]  /*0cc0*/  LDC.64 R154, c[0x0][0x588] ;  /* 0x00016200ff9a7b82 */ /* 0x000e240000000a00 */
[----:B0-----:R1:W5:Y:S01]  /*0cd0*/  LDG.E R154, desc[UR36][R154.64] ;  /* 0x000000249a9a7981 */ /* 0x001362000c1e1900 */
[----:B------:R-:W-:Y:S05]  /*0ce0*/  BRA `(.L_x_8) ;  /* 0x0000000000087947 */ /* 0x000fea0003800000 */
.L_x_9:
[----:B------:R-:W-:Y:S02]  /*0cf0*/  ULDC UR4, c[0x0][0x580] ;  /* 0x0001600000047ab9 */ /* 0x000fe40000000800 */
[----:B------:R-:W-:-:S07]  /*0d00*/  IMAD.U32 R154, RZ, RZ, UR4 ;  /* 0x00000004ff9a7e24 */ /* 0x000fce000f8e00ff */
.L_x_8:
[----:B------:R-:W-:Y:S02]  /*0d10*/  ULDC.64 UR4, c[0x0][0x5a0] ;  /* 0x0001680000047ab9 */ /* 0x000fe40000000a00 */
[----:B------:R-:W-:-:S04]  /*0d20*/  ISETP.NE.U32.AND P0, PT, RZ, UR4, PT ;  /* 0x00000004ff007c0c */ /* 0x000fc8000bf05070 */
[----:B------:R-:W-:-:S13]  /*0d30*/  ISETP.NE.AND.EX P0, PT, RZ, UR5, PT, P0 ;  /* 0x00000005ff007c0c */ /* 0x000fda000bf05300 */
[----:B------:R-:W-:Y:S05]  /*0d40*/  @!P0 BRA `(.L_x_10) ;  /* 0x00000000001c8947 */ /* 0x000fea0003800000 */
[----:B0-----:R-:W0:Y:S02]  /*0d50*/  LDC.64 R4, c[0x0][0x5a0] ;  /* 0x00016800ff047b82 */ /* 0x001e240000000a00 */
[----:B0-----:R-:W2:Y:S02]  /*0d60*/  LDG.E.64 R4, desc[UR36][R4.64] ;  /* 0x0000002404047981 */ /* 0x001ea4000c1e1b00 */
[----:B--2---:R-:W-:-:S04]  /*0d70*/  ISETP.NE.U32.AND P0, PT, R4, RZ, PT ;  /* 0x000000ff0400720c */ /* 0x004fc80003f05070 */
[----:B------:R-:W-:-:S13]  /*0d80*/  ISETP.NE.AND.EX P0, PT, R5, RZ, PT, P0 ;  /* 0x000000ff0500720c */ /* 0x000fda0003f05300 */
[----:B------:R-:W-:Y:S05]  /*0d90*/  @!P0 BRA `(.L_x_10) ;  /* 0x0000000000088947 */ /* 0x000fea0003800000 */
[----:B-1----:R0:W5:Y:S01]  /*0da0*/  LD.E R155, desc[UR36][R4.64] ;  /* 0x00000024049b7980 */ /* 0x002162000c101900 */
[----:B------:R-:W-:Y:S05]  /*0db0*/  BRA `(.L_x_11) ;  /* 0x0000000000247947 */ /* 0x000fea0003800000 */
.L_x_10:
[----:B------:R-:W-:Y:S02]  /*0dc0*/  ULDC.64 UR4, c[0x0][0x590] ;  /* 0x0001640000047ab9 */ /* 0x000fe40000000a00 */
[----:B------:R-:W-:-:S04]  /*0dd0*/  ISETP.NE.U32.AND P0, PT, RZ, UR4, PT ;  /* 0x00000004ff007c0c */ /* 0x000fc8000bf05070 */
[----:B------:R-:W-:-:S13]  /*0de0*/  ISETP.NE.AND.EX P0, PT, RZ, UR5, PT, P0 ;  /* 0x00000005ff007c0c */ /* 0x000fda000bf05300 */
[----:B------:R-:W-:Y:S05]  /*0df0*/  @!P0 BRA `(.L_x_12) ;  /* 0x00000000000c8947 */ /* 0x000fea0003800000 */
[----:B0-----:R-:W1:Y:S02]  /*0e00*/  LDC.64 R4, c[0x0][0x590] ;  /* 0x00016400ff047b82 */ /* 0x001e640000000a00 */
[----:B-1----:R1:W5:Y:S01]  /*0e10*/  LDG.E R155, desc[UR36][R4.64] ;  /* 0x00000024049b7981 */ /* 0x002362000c1e1900 */
[----:B------:R-:W-:Y:S05]  /*0e20*/  BRA `(.L_x_11) ;  /* 0x0000000000087947 */ /* 0x000fea0003800000 */
.L_x_12:
[----:B------:R-:W-:Y:S02]  /*0e30*/  ULDC UR4, c[0x0][0x584] ;  /* 0x0001610000047ab9 */ /* 0x000fe40000000800 */
[----:B-1----:R-:W-:-:S07]  /*0e40*/  IMAD.U32 R155, RZ, RZ, UR4 ;  /* 0x00000004ff9b7e24 */ /* 0x002fce000f8e00ff */
.L_x_11:
[----:B------:R-:W-:-:S13]  /*0e50*/  LOP3.LUT P0, RZ, R0, 0xff, RZ, 0xc0, !PT ;  /* 0x000000ff00ff7812 */ /* 0x000fda000780c0ff */
[----:B------:R-:W-:Y:S05]  /*0e60*/  @!P0 EXIT ;  /* 0x000000000000894d */ /* 0x000fea0003800000 */
[----:B------:R-:W-:Y:S01]  /*0e70*/  ULDC UR4, c[0x0][0x28c] ;  /* 0x0000a30000047ab9 */ /* 0x000fe20000000800 */
[----:B------:R-:W-:Y:S01]  /*0e80*/  LOP3.LUT R164, R19, 0x1, RZ, 0xfc, !PT ;  /* 0x0000000113a47812 */ /* 0x000fe200078efcff */
[----:B------:R-:W-:Y:S01]  /*0e90*/  UIADD3 UR4, UR4, 0x7f, URZ ;  /* 0x0000007f04047890 */ /* 0x000fe2000fffe03f */
[----:B------:R-:W-:Y:S01]  /*0ea0*/  UMOV UR38, URZ ;  /* 0x0000003f00267c82 */ /* 0x000fe20008000000 */
[----:B------:R-:W-:Y:S02]  /*0eb0*/  UMOV UR39, URZ ;  /* 0x0000003f00277c82 */ /* 0x000fe40008000000 */
[----:B------:R-:W-:-:S04]  /*0ec0*/  USHF.R.S32.HI UR5, URZ, 0x1f, UR4 ;  /* 0x0000001f3f057899 */ /* 0x000fc80008011404 */
[----:B------:R-:W-:-:S04]  /*0ed0*/  ULEA.HI UR5, UR5, UR4, URZ, 0x7 ;  /* 0x0000000405057291 */ /* 0x000fc8000f8f383f */
[----:B------:R-:W-:-:S12]  /*0ee0*/  USHF.R.S32.HI UR40, URZ, 0x7, UR5 ;  /* 0x000000073f287899 */ /* 0x000fd80008011405 */
.L_x_284:
[----:B------:R-:W-:Y:S01]  /*0ef0*/  LOP3.LUT R0, R18, 0x80, RZ, 0xc0, !PT ;  /* 0x0000008012007812 */ /* 0x000fe200078ec0ff */
[----:B--2---:R-:W2:Y:S01]  /*0f00*/  S2UR UR7, SR_CgaCtaId ;  /* 0x00000000000779c3 */ /* 0x004ea20000008800 */
[----:B------:R-:W-:Y:S02]  /*0f10*/  UMOV UR6, 0x400 ;  /* 0x0000040000067882 */ /* 0x000fe40000000000 */
[----:B------:R-:W-:-:S06]  /*0f20*/  SHF.R.U32.HI R0, RZ, 0x7, R0 ;  /* 0x00000007ff007819 */ /* 0x000fcc0000011600 */
[----:B---3--:R-:W3:Y:S01]  /*0f30*/  SHFL.IDX PT, R0, R0, RZ, 0x1f ;  /* 0x00001fff00007589 */ /* 0x008ee200000e0000 */
[----:B--2---:R-:W-:Y:S01]  /*0f40*/  ULEA UR42, UR7, UR6, 0x18 ;  /* 0x00000006072a7291 */ /* 0x004fe2000f8ec03f */
[----:B---3--:R-:W-:-:S13]  /*0f50*/  R2UR UR4, R0 ;  /* 0x00000000000472ca */ /* 0x008fda00000e0000 */
[----:B------:R-:W-:-:S04]  /*0f60*/  ULEA.HI UR5, UR4, UR4, URZ, 0x1 ;  /* 0x0000000404057291 */ /* 0x000fc8000f8f083f */
[----:B------:R-:W-:-:S04]  /*0f70*/  ULOP3.LUT UR5, UR5, 0x7fffe, URZ, 0xc0, !UPT ;  /* 0x0007fffe05057892 */ /* 0x000fc8000f8ec03f */
[----:B------:R-:W-:-:S03]  /*0f80*/  UIADD3 UR5, UR4, -UR5, URZ ;  /* 0x8000000504057290 */ /* 0x000fc6000fffe03f */
[----:B------:R-:W-:Y:S01]  /*0f90*/  ULDC UR4, c[0x0][0x28c] ;  /* 0x0000a30000047ab9 */ /* 0x000fe20000000800 */
[----:B------:R-:W-:Y:S01]  /*0fa0*/  ULEA UR5, UR5, UR42, 0xd ;  /* 0x0000002a05057291 */ /* 0x000fe2000f8e683f */
[----:B------:R-:W-:-:S03]  /*0fb0*/  ISETP.LT.AND P0, PT, RZ, UR4, PT ;  /* 0x00000004ff007c0c */ /* 0x000fc6000bf01270 */
[----:B------:R-:W-:-:S04]  /*0fc0*/  UIADD3 UR5, UR5, 0x100, URZ ;  /* 0x0000010005057890 */ /* 0x000fc8000fffe03f */
[----:B------:R-:W-:-:S04]  /*0fd0*/  USHF.R.U32.HI UR5, URZ, 0x4, UR5 ;  /* 0x000000043f057899 */ /* 0x000fc80008011605 */
[----:B------:R-:W-:Y:S02]  /*0fe0*/  ULOP3.LUT UR41, UR5, 0x3fff, URZ, 0xc0, !UPT ;  /* 0x00003fff05297892 */ /* 0x000fe4000f8ec03f */
[----:B-1--45:R-:W-:Y:S10]  /*0ff0*/  @P0 BRA `(.L_x_13) ;  /* 0x0000000000400947 */ /* 0x032ff40003800000 */
[----:B------:R-:W-:Y:S01]  /*1000*/  MOV R0, 0x0 ;  /* 0x0000000000007802 */ /* 0x000fe20000000f00 */
[----:B------:R-:W-:Y:S01]  /*1010*/  ULDC.64 UR4, c[0x4][0x68] ;  /* 0x01001a0000047ab9 */ /* 0x000fe20000000a00 */
[----:B------:R-:W-:Y:S01]  /*1020*/  ULDC.64 UR6, c[0x4][0x8] ;  /* 0x0100020000067ab9 */ /* 0x000fe20000000a00 */
[----:B01----:R-:W-:Y:S01]  /*1030*/  IMAD.U32 R4, RZ, RZ, UR4 ;  /* 0x00000004ff047e24 */ /* 0x003fe2000f8e00ff */
[----:B------:R0:W1:Y:S01]  /*1040*/  LDC.64 R14, c[0x4][R0] ;  /* 0x01000000000e7b82 */ /* 0x0000620000000a00 */
[----:B------:R-:W-:Y:S01]  /*1050*/  IMAD.U32 R5, RZ, RZ, UR5 ;  /* 0x00000005ff057e24 */ /* 0x000fe2000f8e00ff */
[----:B------:R-:W-:Y:S01]  /*1060*/  ULDC.64 UR4, c[0x4][0x70] ;  /* 0x01001c0000047ab9 */ /* 0x000fe20000000a00 */
[----:B------:R-:W-:Y:S01]  /*1070*/  MOV R10, UR6 ;  /* 0x00000006000a7c02 */ /* 0x000fe20008000f00 */
[----:B------:R-:W-:Y:S02]  /*1080*/  IMAD.U32 R6, RZ, RZ, UR4 ;  /* 0x00000004ff067e24 */ /* 0x000fe4000f8e00ff */
[----:B------:R-:W-:-:S02]  /*1090*/  IMAD.U32 R7, RZ, RZ, UR5 ;  /* 0x00000005ff077e24 */ /* 0x000fc4000f8e00ff */
[----:B------:R-:W-:Y:S02]  /*10a0*/  IMAD.U32 R11, RZ, RZ, UR7 ;  /* 0x00000007ff0b7e24 */ /* 0x000fe4000f8e00ff */
[----:B------:R-:W-:Y:S02]  /*10b0*/  IMAD.MOV.U32 R8, RZ, RZ, 0x1e1 ;  /* 0x000001e1ff087424 */ /* 0x000fe400078e00ff */
[----:B------:R-:W-:Y:S02]  /*10c0*/  IMAD.MOV.U32 R12, RZ, RZ, 0x1 ;  /* 0x00000001ff0c7424 */ /* 0x000fe400078e00ff */
[----:B0-----:R-:W-:-:S07]  /*10d0*/  IMAD.MOV.U32 R13, RZ, RZ, RZ ;  /* 0x000000ffff0d7224 */ /* 0x001fce00078e00ff */
[----:B------:R-:W-:-:S07]  /*10e0*/  LEPC R20, `(.L_x_13) ;  /* 0x000000001014794e */ /* 0x000fce0000000000 */
[----:B-1---5:R-:W-:Y:S05]  /*10f0*/  CALL.ABS.NOINC R14 ;  /* 0x000000000e007343 */ /* 0x022fea0003c00000 */
.L_x_13:
[----:B------:R-:W-:-:S13]  /*1100*/  ISETP.NE.AND P0, PT, R164, 0x3, PT ;  /* 0x00000003a400780c */ /* 0x000fda0003f05270 */
[----:B------:R-:W-:Y:S05]  /*1110*/  @!P0 BRA `(.L_x_14) ;  /* 0x0000000000048947 */ /* 0x000fea0003800000 */
[----:B------:R-:W-:Y:S01]  /*1120*/  BPT.TRAP 0x1 ;  /* 0x000000040000795c */ /* 0x000fe20000300000 */
.L_x_14:
[----:B------:R-:W-:Y:S02]  /*1130*/  IMAD.U32 R3, RZ, RZ, UR39 ;  /* 0x00000027ff037e24 */ /* 0x000fe4000f8e00ff */
[----:B------:R-:W-:-:S03]  /*1140*/  IMAD.U32 R0, RZ, RZ, UR38 ;  /* 0x00000026ff007e24 */ /* 0x000fc6000f8e00ff */
[----:B------:R-:W-:Y:S02]  /*1150*/  LEA R3, R3, UR42, 0x3 ;  /* 0x0000002a03037c11 */ /* 0x000fe4000f8e18ff */
[----:B------:R-:W-:-:S04]  /*1160*/  SHF.L.U32 R0, R0, 0x1f, RZ ;  /* 0x0000001f00007819 */ /* 0x000fc800000006ff */
[----:B------:R2:W3:Y:S01]  /*1170*/  SYNCS.PHASECHK.TRANS64.TRYWAIT P1, [R3+URZ], R0 ;  /* 0x00000000030075a7 */ /* 0x0004e2000802017f */
[----:B------:R-:W-:Y:S05]  /*1180*/  @!P0 BRA `(.L_x_15) ;  /* 0x0000000000048947 */ /* 0x000fea0003800000 */
[----:B------:R-:W-:Y:S01]  /*1190*/  BPT.TRAP 0x1 ;  /* 0x000000040000795c */ /* 0x000fe20000300000 */
.L_x_15:
[----:B---3--:R-:W-:Y:S05]  /*11a0*/  @P1 BRA `(.L_x_16) ;  /* 0x0000000000081947 */ /* 0x008fea0003800000 */
[----:B------:R-:W3:Y:S02]  /*11b0*/  SYNCS.PHASECHK.TRANS64.TRYWAIT P1, [R3+URZ], R0 ;  /* 0x00000000030075a7 */ /* 0x000ee4000802017f */
[----:B---3--:R-:W-:Y:S05]  /*11c0*/  @!P1 BRA `(.L_x_17) ;  /* 0x000000b400709947 */ /* 0x008fea0003800000 */
.L_x_16:
[----:B------:R-:W-:-:S04]  /*11d0*/  UISETP.LT.AND UP0, UPT, UR40, 0x1, UPT ;  /* 0x000000012800788c */ /* 0x000fc8000bf01270 */
[----:B------:R-:W-:-:S04]  /*11e0*/  USEL UR4, UR40, 0x1, UP0 ;  /* 0x0000000128047887 */ /* 0x000fc80008000000 */
[----:B------:R-:W-:-:S06]  /*11f0*/  UIADD3 UR4, UR40, -UR4, URZ ;  /* 0x8000000428047290 */ /* 0x000fcc000fffe03f */
[----:B--23--:R-:W-:Y:S01]  /*1200*/  IMAD.U32 R0, RZ, RZ, UR4 ;  /* 0x00000004ff007e24 */ /* 0x00cfe2000f8e00ff */
[----:B------:R-:W-:Y:S05]  /*1210*/  WARPSYNC.ALL ;  /* 0x0000000000007948 */ /* 0x000fea0003800000 */
[----:B------:R-:W-:Y:S01]  /*1220*/  ISETP.GE.AND P1, PT, R0, 0x1, PT ;  /* 0x000000010000780c */ /* 0x000fe20003f26270 */
[----:B------:R-:W-:Y:S01]  /*1230*/  UIADD3 UR4, UR42, 0x20100, URZ ;  /* 0x000201002a047890 */ /* 0x000fe2000fffe03f */
[----:B------:R-:W-:Y:S01]  /*1240*/  WARPGROUP.ARRIVE ;  /* 0x00000000000079c5 */ /* 0x000fe20000000000 */
[----:B------:R-:W-:Y:S01]  /*1250*/  UMOV UR9, 0x40000040 ;  /* 0x4000004000097882 */ /* 0x000fe20000000000 */
[----:B------:R-:W-:Y:S01]  /*1260*/  UMOV UR11, 0x40000040 ;  /* 0x40000040000b7882 */ /* 0x000fe20000000000 */
[----:B------:R-:W-:Y:S01]  /*1270*/  USHF.R.U32.HI UR4, URZ, 0x4, UR4 ;  /* 0x000000043f047899 */ /* 0x000fe20008011604 */
[----:B------:R-:W-:Y:S01]  /*1280*/  UMOV UR15, UR11 ;  /* 0x0000000b000f7c82 */ /* 0x000fe20008000000 */
[----:B------:R-:W-:-:S02]  /*1290*/  UMOV UR13, 0x40000040 ;  /* 0x40000040000d7882 */ /* 0x000fc40000000000 */
[----:B------:R-:W-:Y:S02]  /*12a0*/  ULOP3.LUT UR5, UR4, 0x3fff, URZ, 0xc0, !UPT ;  /* 0x00003fff04057892 */ /* 0x000fe4000f8ec03f */
[----:B------:R-:W-:Y:S02]  /*12b0*/  ULOP3.LUT UR4, UR41, 0x10000, URZ, 0xfc, !UPT ;  /* 0x0001000029047892 */ /* 0x000fe4000f8efc3f */
[----:B------:R-:W-:Y:S02]  /*12c0*/  ULOP3.LUT UR5, UR5, 0x10000, URZ, 0xfc, !UPT ;  /* 0x0001000005057892 */ /* 0x000fe4000f8efc3f */
[----:B------:R-:W-:Y:S02]  /*12d0*/  ULEA UR8, UR39, UR4, 0xc ;  /* 0x0000000427087291 */ /* 0x000fe4000f8e603f */
[----:B------:R-:W-:Y:S02]  /*12e0*/  ULEA UR6, UR39, UR5, 0xb ;  /* 0x0000000527067291 */ /* 0x000fe4000f8e583f */
[----:B------:R-:W-:-:S05]  /*12f0*/  UIADD3 UR12, UR8, 0x400, URZ ;  /* 0x00000400080c7890 */ /* 0x000fca000fffe03f */
[----:B------:R-:W-:Y:S02]  /*1300*/  UMOV UR10, UR6 ;  /* 0x00000006000a7c82 */ /* 0x000fe40008000000 */
[----:B------:R-:W-:Y:S01]  /*1310*/  HGMMA.64x128x16.F32.BF16 R88, gdesc[UR8], RZ, !UPT, gsb0 ;  /* 0x01e00000085879f0 */ /* 0x000fe2000c0018ff */
[----:B------:R-:W-:Y:S02]  /*1320*/  UMOV UR14, UR10 ;  /* 0x0000000a000e7c82 */ /* 0x000fe40008000000 */
[----:B------:R-:W-:Y:S02]  /*1330*/  WARPGROUP.DEPBAR.LE gsb0, 0x0 ;  /* 0x00008000000079c5 */ /* 0x000fe40000010000 */
[----:B------:R-:W-:-:S07]  /*1340*/  WARPGROUP.ARRIVE ;  /* 0x00000000000079c5 */ /* 0x000fce0000000000 */
[----:B------:R-:W-:Y:S01]  /*1350*/  HGMMA.64x128x16.F32.BF16 R24, gdesc[UR12], RZ, !UPT, gsb0 ;  /* 0x01e000000c1879f0 */ /* 0x000fe2000c0018ff */
[----:B------:R-:W-:Y:S02]  /*1360*/  UIADD3 UR12, UR8, 0x2, URZ ;  /* 0x00000002080c7890 */ /* 0x000fe4000fffe03f */
[----:B------:R-:W-:Y:S01]  /*1370*/  UIADD3 UR14, UR6, 0x2, URZ ;  /* 0x00000002060e7890 */ /* 0x000fe2000fffe03f */
[----:B------:R-:W-:Y:S01]  /*1380*/  UMOV UR13, 0x40000040 ;  /* 0x40000040000d7882 */ /* 0x000fe20000000000 */
[----:B------:R-:W-:Y:S01]  /*1390*/  UMOV UR15, 0x40000040 ;  /* 0x40000040000f7882 */ /* 0x000fe20000000000 */
[----:B------:R-:W-:Y:S02]  /*13a0*/  WARPGROUP.DEPBAR.LE gsb0, 0x0 ;  /* 0x00008000000079c5 */ /* 0x000fe40000010000 */
[----:B------:R-:W-:-:S06]  /*13b0*/  WARPGROUP.ARRIVE ;  /* 0x00000000000079c5 */ /* 0x000fcc0000000000 */
[----:B------:R-:W-:Y:S01]  /*13c0*/  HGMMA.64x128x16.F32.BF16 R88, gdesc[UR12], R88, gsb0 ;  /* 0x01e000000c5879f0 */ /* 0x000fe20008001858 */
[----:B------:R-:W-:Y:S01]  /*13d0*/  UIADD3 UR12, UR8, 0x402, URZ ;  /* 0x00000402080c7890 */ /* 0x000fe2000fffe03f */
[----:B------:R-:W-:Y:S01]  /*13e0*/  UMOV UR13, 0x40000040 ;  /* 0x40000040000d7882 */ /* 0x000fe20000000000 */
[----:B------:R-:W-:Y:S02]  /*13f0*/  WARPGROUP.DEPBAR.LE gsb0, 0x0 ;  /* 0x00008000000079c5 */ /* 0x000fe40000010000 */
[----:B------:R-:W-:-:S07]  /*1400*/  WARPGROUP.ARRIVE ;  /* 0x00000000000079c5 */ /* 0x000fce0000000000 */
[----:B------:R-:W-:Y:S01]  /*1410*/  HGMMA.64x128x16.F32.BF16 R24, gdesc[UR12], R24, gsb0 ;  /* 0x01e000000c1879f0 */ /* 0x000fe20008001818 */
        /* <DEDUP_REMOVED lines=71> */
[----:B------:R-:W-:Y:S03]  /*1890*/  HGMMA.64x128x16.F32.BF16 R24, gdesc[UR12], R24, gsb0 ;  /* 0x01e000000c1879f0 */ /* 0x000fe60008001818 */
[----:B------:R-:W-:Y:S02]  /*18a0*/  WARPGROUP.DEPBAR.LE gsb0, 0x0 ;  /* 0x00008000000079c5 */ /* 0x000fe40000010000 */
[----:B------:R-:W-:Y:S05]  /*18b0*/  @!P1 BRA `(.L_x_18) ;  /* 0x00000008002c9947 */ /* 0x000fea0003800000 */
[----:B------:R-:W-:-:S04]  /*18c0*/  UIADD3 UR6, UR39, 0x1, URZ ;  /* 0x0000000127067890 */ /* 0x000fc8000fffe03f */
[----:B------:R-:W-:-:S04]  /*18d0*/  UISETP.NE.AND UP0, UPT, UR6, 0x2, UPT ;  /* 0x000000020600788c */ /* 0x000fc8000bf05270 */
[----:B------:R-:W-:Y:S02]  /*18e0*/  USEL UR7, URZ, 0x1, UP0 ;  /* 0x000000013f077887 */ /* 0x000fe40008000000 */
[----:B------:R-:W-:Y:S02]  /*18f0*/  USEL UR6, UR6, URZ, UP0 ;  /* 0x0000003f06067287 */ /* 0x000fe40008000000 */
[----:B------:R-:W-:-:S06]  /*1900*/  ULOP3.LUT UR7, UR38, UR7, URZ, 0x3c, !UPT ;  /* 0x0000000726077292 */ /* 0x000fcc000f8e3c3f */
[----:B01----:R-:W-:Y:S01]  /*1910*/  IMAD.U32 R5, RZ, RZ, UR7 ;  /* 0x00000007ff057e24 */ /* 0x003fe2000f8e00ff */
[----:B------:R-:W-:-:S06]  /*1920*/  UMOV UR7, UR39 ;  /* 0x0000002700077c82 */ /* 0x000fcc0008000000 */
.L_x_25:
[----:B01----:R-:W-:Y:S05]  /*1930*/  @!P0 BRA `(.L_x_19) ;  /* 0x0000000000048947 */ /* 0x003fea0003800000 */
[----:B------:R-:W-:Y:S01]  /*1940*/  BPT.TRAP 0x1 ;  /* 0x000000040000795c */ /* 0x000fe20000300000 */
.L_x_19:
[----:B------:R-:W0:Y:S01]  /*1950*/  S2UR UR9, SR_CgaCtaId ;  /* 0x00000000000979c3 */ /* 0x000e220000008800 */
[----:B------:R-:W-:Y:S01]  /*1960*/  UMOV UR8, 0x400 ;  /* 0x0000040000087882 */ /* 0x000fe20000000000 */
[----:B------:R-:W-:Y:S01]  /*1970*/  SHF.L.U32 R3, R5, 0x1f, RZ ;  /* 0x0000001f05037819 */ /* 0x000fe200000006ff */
[----:B0-----:R-:W-:-:S04]  /*1980*/  ULEA UR8, UR9, UR8, 0x18 ;  /* 0x0000000809087291 */ /* 0x001fc8000f8ec03f */
[----:B------:R-:W-:-:S09]  /*1990*/  ULEA UR9, UR6, UR8, 0x3 ;  /* 0x0000000806097291 */ /* 0x000fd2000f8e183f */
[----:B------:R0:W1:Y:S01]  /*19a0*/  SYNCS.PHASECHK.TRANS64.TRYWAIT P1, [UR9], R3 ;  /* 0x00000003ff0075a7 */ /* 0x0000620008020149 */
[----:B------:R-:W-:Y:S05]  /*19b0*/  @!P0 BRA `(.L_x_20) ;  /* 0x0000000000048947 */ /* 0x000fea0003800000 */
[----:B------:R-:W-:Y:S01]  /*19c0*/  BPT.TRAP 0x1 ;  /* 0x000000040000795c */ /* 0x000fe20000300000 */
.L_x_20:
[----:B-1----:R-:W-:Y:S05]  /*19d0*/  @P1 BRA `(.L_x_21) ;  /* 0x0000000000081947 */ /* 0x002fea0003800000 */
[----:B------:R-:W1:Y:S02]  /*19e0*/  SYNCS.PHASECHK.TRANS64.TRYWAIT P1, [UR9], R3 ;  /* 0x00000003ff0075a7 */ /* 0x000e640008020149 */
[----:B-1----:R-:W-:Y:S05]  /*19f0*/  @!P1 BRA `(.L_x_22) ;  /* 0x000000ac00789947 */ /* 0x002fea0003800000 */
.L_x_21:
[----:B------:R-:W-:Y:S01]  /*1a00*/  ULEA UR12, UR6, UR4, 0xc ;  /* 0x00000004060c7291 */ /* 0x000fe2000f8e603f */
[----:B------:R-:W-:Y:S01]  /*1a10*/  WARPGROUP.ARRIVE ;  /* 0x00000000000079c5 */ /* 0x000fe20000000000 */
[----:B------:R-:W-:Y:S01]  /*1a20*/  ULEA UR10, UR6, UR5, 0xb ;  /* 0x00000005060a7291 */ /* 0x000fe2000f8e583f */
[----:B------:R-:W-:Y:S01]  /*1a30*/  UMOV UR13, 0x40000040 ;  /* 0x40000040000d7882 */ /* 0x000fe20000000000 */
[----:B------:R-:W-:Y:S01]  /*1a40*/  UMOV UR15, 0x40000040 ;  /* 0x40000040000f7882 */ /* 0x000fe20000000000 */
[----:B------:R-:W-:Y:S01]  /*1a50*/  UIADD3 UR16, UR12, 0x400, URZ ;  /* 0x000004000c107890 */ /* 0x000fe2000fffe03f */
[----:B------:R-:W-:-:S03]  /*1a60*/  UMOV UR19, UR15 ;  /* 0x0000000f00137c82 */ /* 0x000fc60008000000 */
[----:B------:R-:W-:Y:S01]  /*1a70*/  UMOV UR14, UR10 ;  /* 0x0000000a000e7c82 */ /* 0x000fe20008000000 */
[----:B------:R-:W-:Y:S01]  /*1a80*/  UMOV UR17, 0x40000040 ;  /* 0x4000004000117882 */ /* 0x000fe20000000000 */
[----:B------:R-:W-:Y:S01]  /*1a90*/  HGMMA.64x128x16.F32.BF16 R88, gdesc[UR12], R88, gsb0 ;  /* 0x01e000000c5879f0 */ /* 0x000fe20008001858 */
[----:B------:R-:W-:Y:S02]  /*1aa0*/  UMOV UR18, UR14 ;  /* 0x0000000e00127c82 */ /* 0x000fe40008000000 */
        /* <DEDUP_REMOVED lines=89> */
[----:B------:R-:W-:Y:S01]  /*2040*/  BPT.TRAP 0x1 ;  /* 0x000000040000795c */ /* 0x000fe20000300000 */
.L_x_23:
[----:B------:R-:W-:Y:S01]  /*2050*/  ULEA UR8, UR7, UR8, 0x3 ;  /* 0x0000000807087291 */ /* 0x000fe2000f8e183f */
[----:B------:R-:W-:-:S03]  /*2060*/  ISETP.GT.U32.AND P1, PT, R19, 0x1, PT ;  /* 0x000000011300780c */ /* 0x000fc60003f24070 */
[----:B------:R-:W-:-:S04]  /*2070*/  UIADD3 UR8, UR8, 0x10, URZ ;  /* 0x0000001008087890 */ /* 0x000fc8000fffe03f */
[----:B------:R-:W-:-:S09]  /*2080*/  UPRMT UR8, URZ, 0x654, UR8 ;  /* 0x000006543f087896 */ /* 0x000fd20008000008 */
[----:B------:R-:W-:Y:S01]  /*2090*/  SYNCS.ARRIVE.TRANS64.RED.A1T0 RZ, [UR8], RZ ;  /* 0x000000ffffff79a7 */ /* 0x000fe20008100408 */
[----:B------:R-:W-:Y:S05]  /*20a0*/  @P1 BRA `(.L_x_24) ;  /* 0x0000000000041947 */ /* 0x000fea0003800000 */
[----:B------:R-:W-:Y:S01]  /*20b0*/  BPT.TRAP 0x1 ;  /* 0x000000040000795c */ /* 0x000fe20000300000 */
.L_x_24:
[----:B------:R-:W-:Y:S01]  /*20c0*/  UIADD3 UR6, UR6, 0x1, URZ ;  /* 0x0000000106067890 */ /* 0x000fe2000fffe03f */
[C---:B------:R-:W-:Y:S01]  /*20d0*/  ISETP.GT.AND P1, PT, R0.reuse, 0x1, PT ;  /* 0x000000010000780c */ /* 0x040fe20003f24270 */
[----:B------:R-:W-:Y:S01]  /*20e0*/  UIADD3 UR7, UR7, 0x1, URZ ;  /* 0x0000000107077890 */ /* 0x000fe2000fffe03f */
[----:B------:R-:W-:Y:S01]  /*20f0*/  IADD3 R0, R0, -0x1, RZ ;  /* 0xffffffff00007810 */ /* 0x000fe20007ffe0ff */
[----:B------:R-:W-:Y:S02]  /*2100*/  UISETP.NE.AND UP0, UPT, UR6, 0x2, UPT ;  /* 0x000000020600788c */ /* 0x000fe4000bf05270 */
[----:B------:R-:W-:Y:S02]  /*2110*/  UISETP.NE.AND UP1, UPT, UR7, 0x2, UPT ;  /* 0x000000020700788c */ /* 0x000fe4000bf25270 */
[----:B------:R-:W-:Y:S02]  /*2120*/  USEL UR8, URZ, 0x1, UP0 ;  /* 0x000000013f087887 */ /* 0x000fe40008000000 */
[----:B------:R-:W-:-:S02]  /*2130*/  USEL UR6, UR6, URZ, UP0 ;  /* 0x0000003f06067287 */ /* 0x000fc40008000000 */
[----:B------:R-:W-:Y:S02]  /*2140*/  USEL UR7, UR7, URZ, UP1 ;  /* 0x0000003f07077287 */ /* 0x000fe40008800000 */
[----:B------:R-:W-:Y:S01]  /*2150*/  LOP3.LUT R5, R5, UR8, RZ, 0x3c, !PT ;  /* 0x0000000805057c12 */ /* 0x000fe2000f8e3cff */
[----:B------:R-:W-:Y:S09]  /*2160*/  @P1 BRA `(.L_x_25) ;  /* 0xfffffff400f01947 */ /* 0x000ff2000383ffff */
.L_x_18:
[----:B------:R-:W2:Y:S02]  /*2170*/  LDC R0, c[0x0][0x28c] ;  /* 0x0000a300ff007b82 */ /* 0x000ea40000000800 */
[----:B--2---:R-:W-:-:S13]  /*2180*/  ISETP.GE.AND P1, PT, R0, 0x1, PT ;  /* 0x000000010000780c */ /* 0x004fda0003f26270 */
[----:B------:R-:W-:Y:S05]  /*2190*/  @!P1 BRA `(.L_x_26) ;  /* 0x0000000000409947 */ /* 0x000fea0003800000 */
[----:B------:R-:W-:Y:S05]  /*21a0*/  @!P0 BRA `(.L_x_27) ;  /* 0x0000000000048947 */ /* 0x000fea0003800000 */
[----:B------:R-:W-:Y:S01]  /*21b0*/  BPT.TRAP 0x1 ;  /* 0x000000040000795c */ /* 0x000fe20000300000 */
.L_x_27:
[----:B------:R-:W2:Y:S01]  /*21c0*/  S2UR UR6, SR_CgaCtaId ;  /* 0x00000000000679c3 */ /* 0x000ea20000008800 */
[----:B------:R-:W-:Y:S01]  /*21d0*/  UISETP.LT.AND UP0, UPT, UR40, 0x1, UPT ;  /* 0x000000012800788c */ /* 0x000fe2000bf01270 */
[----:B------:R-:W-:Y:S01]  /*21e0*/  ISETP.GT.U32.AND P0, PT, R19, 0x1, PT ;  /* 0x000000011300780c */ /* 0x000fe20003f04070 */
[----:B------:R-:W-:Y:S02]  /*21f0*/  UMOV UR5, 0x400 ;  /* 0x0000040000057882 */ /* 0x000fe40000000000 */
[----:B------:R-:W-:-:S04]  /*2200*/  USEL UR4, UR40, 0x1, UP0 ;  /* 0x0000000128047887 */ /* 0x000fc80008000000 */
[----:B------:R-:W-:-:S04]  /*2210*/  UIADD3 UR4, UR39, UR40, -UR4 ;  /* 0x0000002827047290 */ /* 0x000fc8000fffe804 */
[----:B------:R-:W-:-:S04]  /*2220*/  USHF.L.U32 UR4, UR4, 0x3, URZ ;  /* 0x0000000304047899 */ /* 0x000fc8000800063f */
[----:B------:R-:W-:Y:S02]  /*2230*/  ULOP3.LUT UR4, UR4, 0x8, URZ, 0xc0, !UPT ;  /* 0x0000000804047892 */ /* 0x000fe4000f8ec03f */
[----:B--2---:R-:W-:-:S04]  /*2240*/  ULEA UR5, UR6, UR5, 0x18 ;  /* 0x0000000506057291 */ /* 0x004fc8000f8ec03f */
[----:B------:R-:W-:-:S04]  /*2250*/  UIADD3 UR4, UR5, 0x10, UR4 ;  /* 0x0000001005047890 */ /* 0x000fc8000fffe004 */
[----:B------:R-:W-:-:S09]  /*2260*/  UPRMT UR4, URZ, 0x654, UR4 ;  /* 0x000006543f047896 */ /* 0x000fd20008000004 */
[----:B------:R-:W-:Y:S01]  /*2270*/  SYNCS.ARRIVE.TRANS64.RED.A1T0 RZ, [UR4], RZ ;  /* 0x000000ffffff79a7 */ /* 0x000fe20008100404 */
[----:B------:R-:W-:Y:S05]  /*2280*/  @P0 BRA `(.L_x_26) ;  /* 0x0000000000040947 */ /* 0x000fea0003800000 */
[----:B------:R-:W-:Y:S01]  /*2290*/  BPT.TRAP 0x1 ;  /* 0x000000040000795c */ /* 0x000fe20000300000 */
.L_x_26:
[----:B------:R-:W2:Y:S01]  /*22a0*/  LDC R6, c[0x0][0x288] ;  /* 0x0000a200ff067b82 */ /* 0x000ea20000000800 */
[----:B01----:R-:W-:Y:S01]  /*22b0*/  LOP3.LUT R4, R18, 0x60, RZ, 0xc0, !PT ;  /* 0x0000006012047812 */ /* 0x003fe200078ec0ff */
[----:B------:R-:W-:Y:S01]  /*22c0*/  UIADD3 UR39, UR40, UR39, URZ ;  /* 0x0000002728277290 */ /* 0x000fe2000fffe03f */
[----:B------:R-:W-:Y:S01]  /*22d0*/  LOP3.LUT R0, R22, 0x1, RZ, 0xc0, !PT ;  /* 0x0000000116007812 */ /* 0x000fe200078ec0ff */
[----:B------:R-:W-:Y:S01]  /*22e0*/  IMAD.SHL.U32 R13, R153, 0x80, RZ ;  /* 0x00000080990d7824 */ /* 0x000fe200078e00ff */
[----:B------:R-:W-:Y:S01]  /*22f0*/  SHF.R.U32.HI R3, RZ, 0x2, R18 ;  /* 0x00000002ff037819 */ /* 0x000fe20000011612 */
[----:B------:R-:W-:Y:S01]  /*2300*/  USHF.R.U32.HI UR4, URZ, 0x1, UR39 ;  /* 0x000000013f047899 */ /* 0x000fe20008011627 */
[----:B------:R-:W-:Y:S01]  /*2310*/  SHF.R.U32.HI R10, RZ, 0x1, R4 ;  /* 0x00000001ff0a7819 */ /* 0x000fe20000011604 */
[----:B------:R-:W-:Y:S01]  /*2320*/  IMAD.SHL.U32 R4, R0, 0x40, RZ ;  /* 0x0000004000047824 */ /* 0x000fe200078e00ff */
[----:B------:R-:W-:Y:S01]  /*2330*/  LOP3.LUT R3, R3, 0x7, RZ, 0xc0, !PT ;  /* 0x0000000703037812 */ /* 0x000fe200078ec0ff */
[----:B------:R-:W-:Y:S01]  /*2340*/  IMAD.SHL.U32 R15, R152, 0x100, RZ ;  /* 0x00000100980f7824 */ /* 0x000fe200078e00ff */
[----:B------:R-:W-:Y:S01]  /*2350*/  ULOP3.LUT UR4, UR4, 0x1, URZ, 0xc0, !UPT ;  /* 0x0000000104047892 */ /* 0x000fe2000f8ec03f */
[----:B------:R-:W-:Y:S01]  /*2360*/  SHF.R.S32.HI R21, RZ, 0x1f, R23 ;  /* 0x0000001fff157819 */ /* 0x000fe20000011417 */
[----:B------:R-:W-:Y:S01]  /*2370*/  ULDC UR8, c[0x0][0x284] ;  /* 0x0000a10000087ab9 */ /* 0x000fe20000000800 */
[--C-:B------:R-:W-:Y:S01]  /*2380*/  IADD3 R5, RZ, -R10, -R3.reuse ;  /* 0x8000000aff057210 */ /* 0x100fe20007ffe803 */
[----:B------:R-:W-:Y:S01]  /*2390*/  UISETP.GT.U32.AND UP1, UPT, UR39, 0x1, UPT ;  /* 0x000000012700788c */ /* 0x000fe2000bf24070 */
[----:B------:R-:W-:Y:S01]  /*23a0*/  LOP3.LUT R3, R4, 0x40, R3, 0xe2, !PT ;  /* 0x0000004004037812 */ /* 0x000fe200078ee203 */
[----:B------:R-:W-:Y:S01]  /*23b0*/  UISETP.NE.U32.AND UP0, UPT, UR4, 0x1, UPT ;  /* 0x000000010400788c */ /* 0x000fe2000bf05070 */
[----:B------:R-:W-:Y:S01]  /*23c0*/  LOP3.LUT R4, R18, 0x3, RZ, 0xc0, !PT ;  /* 0x0000000312047812 */ /* 0x000fe200078ec0ff */
[----:B------:R-:W-:Y:S01]  /*23d0*/  ULDC.64 UR6, c[0x0][0x5d0] ;  /* 0x0001740000067ab9 */ /* 0x000fe20000000a00 */
[----:B------:R-:W-:Y:S01]  /*23e0*/  UISETP.LT.U32.AND UP1, UPT, UR40, 0x2, UP1 ;  /* 0x000000022800788c */ /* 0x000fe20008f21070 */
[----:B------:R-:W-:Y:S01]  /*23f0*/  IMAD.WIDE R8, R152, 0x100, RZ ;  /* 0x0000010098087825 */ /* 0x000fe200078e02ff */
[----:B------:R-:W-:Y:S01]  /*2400*/  UISETP.GT.U32.AND UP0, UPT, UR40, 0x1, !UP0 ;  /* 0x000000012800788c */ /* 0x000fe2000c704070 */
[----:B--2---:R-:W-:-:S02]  /*2410*/  ISETP.GE.AND P0, PT, R13, R6, PT ;  /* 0x000000060d00720c */ /* 0x004fc40003f06270 */
[----:B------:R-:W-:Y:S01]  /*2420*/  IMAD R12, R4, -0x2, R6 ;  /* 0xfffffffe040c7824 */ /* 0x000fe200078e0206 */
[----:B------:R-:W-:Y:S01]  /*2430*/  USEL UR5, URZ, 0x1, !UP1 ;  /* 0x000000013f057887 */ /* 0x000fe2000c800000 */
[----:B------:R-:W-:Y:S01]  /*2440*/  IMAD.SHL.U32 R6, R18, 0x2, RZ ;  /* 0x0000000212067824 */ /* 0x000fe200078e00ff */
[----:B------:R-:W-:Y:S01]  /*2450*/  ISETP.GE.OR P0, PT, R15, UR8, P0 ;  /* 0x000000080f007c0c */ /* 0x000fe20008706670 */
[----:B------:R-:W-:Y:S01]  /*2460*/  IMAD R4, R21, UR6, RZ ;  /* 0x0000000615047c24 */ /* 0x000fe2000f8e02ff */
[----:B------:R-:W-:Y:S01]  /*2470*/  USEL UR4, URZ, 0x1, !UP0 ;  /* 0x000000013f047887 */ /* 0x000fe2000c000000 */
[----:B------:R-:W-:Y:S01]  /*2480*/  IMAD R0, R0, -0x40, R5 ;  /* 0xffffffc000007824 */ /* 0x000fe200078e0205 */
[----:B------:R-:W-:Y:S01]  /*2490*/  LOP3.LUT R6, R13, 0x6, R6, 0xf8, !PT ;  /* 0x000000060d067812 */ /* 0x000fe200078ef806 */
[----:B------:R-:W-:Y:S01]  /*24a0*/  IMAD R11, R23, UR7, R4 ;  /* 0x00000007170b7c24 */ /* 0x000fe2000f8e0204 */
[----:B------:R-:W-:Y:S01]  /*24b0*/  LOP3.LUT R153, R8, R3, R10, 0xfe, !PT ;  /* 0x0000000308997212 */ /* 0x000fe200078efe0a */
[----:B------:R-:W-:Y:S01]  /*24c0*/  ULOP3.LUT UR39, UR39, 0x1, URZ, 0xc0, !UPT ;  /* 0x0000000127277892 */ /* 0x000fe2000f8ec03f */
[----:B------:R-:W-:Y:S01]  /*24d0*/  SHF.R.S32.HI R7, RZ, 0x1f, R6 ;  /* 0x0000001fff077819 */ /* 0x000fe20000011406 */
[----:B------:R-:W-:Y:S01]  /*24e0*/  ULOP3.LUT UR38, UR4, UR38, UR5, 0x96, !UPT ;  /* 0x0000002604267292 */ /* 0x000fe2000f8e9605 */
[----:B------:R-:W-:Y:S01]  /*24f0*/  IADD3 R3, -R15, UR8, R0 ;  /* 0x000000080f037c10 */ /* 0x000fe2000fffe100 */
[----:B------:R-:W-:-:S02]  /*2500*/  IMAD.IADD R0, R12, 0x1, -R13 ;  /* 0x000000010c007824 */ /* 0x000fc400078e0a0d */
[----:B------:R-:W-:-:S04]  /*2510*/  IMAD.WIDE.U32 R4, R23, UR6, R6 ;  /* 0x0000000617047c25 */ /* 0x000fc8000f8e0006 */
[----:B------:R-:W-:Y:S02]  /*2520*/  IMAD.IADD R11, R5, 0x1, R11 ;  /* 0x00000001050b7824 */ /* 0x000fe400078e020b */
[----:B------:R-:W-:Y:S02]  /*2530*/  IMAD.MOV.U32 R152, RZ, RZ, -0x1 ;  /* 0xffffffffff987424 */ /* 0x000fe400078e00ff */
[----:B------:R-:W-:Y:S01]  /*2540*/  IMAD.MOV.U32 R10, RZ, RZ, R4 ;  /* 0x000000ffff0a7224 */ /* 0x000fe200078e0004 */
[----:B------:R-:W-:Y:S06]  /*2550*/  @P0 BRA `(.L_x_28) ;  /* 0x00000084006c0947 */ /* 0x000fec0003800000 */
[----:B------:R-:W0:Y:S01]  /*2560*/  LDC.64 R4, c[0x0][0x5c8] ;  /* 0x00017200ff047b82 */ /* 0x000e220000000a00 */
[----:B-----5:R-:W-:Y:S01]  /*2570*/  FSETP.NEU.AND P0, PT, R155, RZ, PT ;  /* 0x000000ff9b00720b */ /* 0x020fe20003f0d000 */
[----:B------:R-:W-:Y:S01]  /*2580*/  BSSY B0, `(.L_x_28) ;  /* 0x0000858000007945 */ /* 0x000fe20003800000 */
[----:B------:R-:W-:-:S04]  /*2590*/  ISETP.GT.AND P3, PT, R3, RZ, PT ;  /* 0x000000ff0300720c */ /* 0x000fc80003f64270 */
[----:B------:R-:W-:Y:S01]  /*25a0*/  ISETP.GT.AND P1, PT, R0, RZ, P3 ;  /* 0x000000ff0000720c */ /* 0x000fe20001f24270 */
[-C--:B0-----:R-:W-:Y:S02]  /*25b0*/  IMAD R12, R9, R4.reuse, RZ ;  /* 0x00000004090c7224 */ /* 0x081fe400078e02ff */
[----:B------:R-:W-:-:S04]  /*25c0*/  IMAD.WIDE.U32 R166, R153, R4, R10 ;  /* 0x0000000499a67225 */ /* 0x000fc800078e000a */
[----:B------:R-:W-:-:S05]  /*25d0*/  IMAD R11, R153, R5, R12 ;  /* 0x00000005990b7224 */ /* 0x000fca00078e020c */
[----:B------:R-:W-:Y:S01]  /*25e0*/  IADD3 R169, R167, R11, RZ ;  /* 0x0000000ba7a97210 */ /* 0x000fe20007ffe0ff */
[----:B------:R-:W-:Y:S06]  /*25f0*/  @!P0 BRA `(.L_x_29) ;  /* 0x00000060000c8947 */ /* 0x000fec0003800000 */
[----:B------:R-:W0:Y:S01]  /*2600*/  LDC.64 R12, c[0x0][0x5b8] ;  /* 0x00016e00ff0c7b82 */ /* 0x000e220000000a00 */
[----:B------:R-:W-:-:S07]  /*2610*/  ULDC.64 UR4, c[0x0][0x5c0] ;  /* 0x0001700000047ab9 */ /* 0x000fce0000000a00 */
[----:B------:R-:W1:Y:S08]  /*2620*/  LDC.64 R14, c[0x0][0x5b0] ;  /* 0x00016c00ff0e7b82 */ /* 0x000e700000000a00 */
[----:B------:R-:W2:Y:S01]  /*2630*/  LDC.64 R10, c[0x0][0x5a8] ;  /* 0x00016a00ff0a7b82 */ /* 0x000ea20000000a00 */
[----:B0-----:R-:W-:-:S04]  /*2640*/  IMAD R20, R21, R12, RZ ;  /* 0x0000000c15147224 */ /* 0x001fc800078e02ff */
[C---:B------:R-:W-:Y:S02]  /*2650*/  IMAD R13, R23.reuse, R13, R20 ;  /* 0x0000000d170d7224 */ /* 0x040fe400078e0214 */
[----:B------:R-:W-:-:S04]  /*2660*/  IMAD.WIDE.U32 R20, R23, R12, R6 ;  /* 0x0000000c17147225 */ /* 0x000fc800078e0006 */
[----:B-1----:R-:W-:Y:S02]  /*2670*/  IMAD R156, R9, R14, RZ ;  /* 0x0000000e099c7224 */ /* 0x002fe400078e02ff */
[----:B------:R-:W-:Y:S02]  /*2680*/  IMAD.IADD R157, R21, 0x1, R13 ;  /* 0x00000001159d7824 */ /* 0x000fe400078e020d */
[----:B------:R-:W-:Y:S02]  /*2690*/  IMAD R167, R153, R15, R156 ;  /* 0x0000000f99a77224 */ /* 0x000fe400078e029c */
[----:B------:R-:W-:-:S04]  /*26a0*/  IMAD.MOV.U32 R156, RZ, RZ, R20 ;  /* 0x000000ffff9c7224 */ /* 0x000fc800078e0014 */
[----:B------:R-:W-:-:S04]  /*26b0*/  IMAD.WIDE.U32 R158, R153, R14, R156 ;  /* 0x0000000e999e7225 */ /* 0x000fc800078e009c */
[----:B------:R-:W-:Y:S01]  /*26c0*/  IMAD.IADD R159, R159, 0x1, R167 ;  /* 0x000000019f9f7824 */ /* 0x000fe200078e02a7 */
[----:B--2---:R-:W-:-:S04]  /*26d0*/  LEA R160, P0, R158, R10, 0x1 ;  /* 0x0000000a9ea07211 */ /* 0x004fc800078008ff */
[----:B------:R-:W-:-:S05]  /*26e0*/  LEA.HI.X R161, R158, R11, R159, 0x1, P0 ;  /* 0x0000000b9ea17211 */ /* 0x000fca00000f0c9f */
[----:B------:R-:W2:Y:S01]  /*26f0*/  @P1 LDG.E.LTC128B.U16 R165, desc[UR36][R160.64] ;  /* 0x00000024a0a51981 */ /* 0x000ea2000c1e1520 */
[----:B------:R-:W-:Y:S01]  /*2700*/  IMAD.WIDE.U32 R162, R153, R14, R6 ;  /* 0x0000000e99a27225 */ /* 0x000fe200078e0006 */
[----:B------:R-:W-:Y:S01]  /*2710*/  ISETP.GT.AND P2, PT, R0, 0x1, P3 ;  /* 0x000000010000780c */ /* 0x000fe20001f44270 */
[----:B------:R-:W-:Y:S02]  /*2720*/  BSSY B1, `(.L_x_30) ;  /* 0x0000012000017945 */ /* 0x000fe40003800000 */
[----:B------:R-:W-:Y:S02]  /*2730*/  IMAD.IADD R163, R167, 0x1, R163 ;  /* 0x00000001a7a37824 */ /* 0x000fe400078e02a3 */
[----:B------:R-:W-:-:S04]  /*2740*/  IMAD.WIDE.U32 R162, R23, R12, R162 ;  /* 0x0000000c17a27225 */ /* 0x000fc800078e00a2 */
[----:B--2---:R-:W-:-:S04]  /*2750*/  IMAD.U32 R158, R165, 0x10000, RZ ;  /* 0x00010000a59e7824 */ /* 0x004fc800078e00ff */
[----:B------:R-:W-:Y:S01]  /*2760*/  FMUL R159, R158, R155 ;  /* 0x0000009b9e9f7220 */ /* 0x000fe20000400000 */
[----:B------:R-:W-:-:S03]  /*2770*/  LEA R158, P0, R166, UR4, 0x1 ;  /* 0x00000004a69e7c11 */ /* 0x000fc6000f8008ff */
[----:B------:R-:W-:Y:S01]  /*2780*/  FFMA R159, R88, R154, R159 ;  /* 0x0000009a589f7223 */ /* 0x000fe2000000009f */
[----:B------:R-:W-:-:S04]  /*2790*/  IMAD.IADD R88, R13, 0x1, R163 ;  /* 0x000000010d587824 */ /* 0x000fc800078e02a3 */
[----:B------:R-:W-:Y:S02]  /*27a0*/  F2FP.BF16.F32.PACK_AB R161, RZ, R159 ;  /* 0x0000009fffa1723e */ /* 0x000fe400000010ff */
[----:B------:R-:W-:Y:S02]  /*27b0*/  LEA.HI.X R159, R166, UR5, R169, 0x1, P0 ;  /* 0x00000005a69f7c11 */ /* 0x000fe400080f0ca9 */
[----:B------:R-:W-:Y:S02]  /*27c0*/  PRMT R163, R161, 0x7610, R163 ;  /* 0x00007610a1a37816 */ /* 0x000fe400000000a3 */
[----:B------:R-:W-:-:S03]  /*27d0*/  LEA R160, P0, R162, R10, 0x1 ;  /* 0x0000000aa2a07211 */ /* 0x000fc600078008ff */
[----:B------:R0:W-:Y:S01]  /*27e0*/  @P1 STG.E.U16 desc[UR36][R158.64], R163 ;  /* 0x000000a39e001986 */ /* 0x0001e2000c101524 */
[----:B------:R-:W-:Y:S01]  /*27f0*/  LEA.HI.X R161, R162, R11, R88, 0x1, P0 ;  /* 0x0000000ba2a17211 */ /* 0x000fe200000f0c58 */
[C---:B------:R-:W-:Y:S01]  /*2800*/  IMAD.SHL.U32 R162, R14.reuse, 0x8, RZ ;  /* 0x000000080ea27824 */ /* 0x040fe200078e00ff */
[----:B0-----:R-:W-:Y:S01]  /*2810*/  SHF.L.U64.HI R163, R14, 0x3, R15 ;  /* 0x000000030ea37819 */ /* 0x001fe2000001020f */
[----:B------:R-:W-:Y:S06]  /*2820*/  @!P2 BRA `(.L_x_31) ;  /* 0x000000000004a947 */ /* 0x000fec0003800000 */
[----:B------:R0:W5:Y:S02]  /*2830*/  LDG.E.LTC128B.U16 R165, desc[UR36][R160.64+0x2] ;  /* 0x00000224a0a57981 */ /* 0x000164000c1e1520 */
.L_x_31:
[----:B------:R-:W-:Y:S05]  /*2840*/  BSYNC B1 ;  /* 0x0000000000017941 */ /* 0x000fea0003800000 */
.L_x_30:
[----:B-----5:R-:W-:Y:S01]  /*2850*/  IMAD.U32 R88, R165, 0x10000, RZ ;  /* 0x00010000a5587824 */ /* 0x020fe200078e00ff */
[----:B------:R-:W-:Y:S01]  /*2860*/  ISETP.GT.AND P0, PT, R3, 0x8, PT ;  /* 0x000000080300780c */ /* 0x000fe20003f04270 */
[----:B------:R-:W-:Y:S01]  /*2870*/  IMAD.WIDE.U32 R170, R153, R14, R162 ;  /* 0x0000000e99aa7225 */ /* 0x000fe200078e00a2 */
[----:B------:R-:W-:-:S03]  /*2880*/  PRMT R172, R165, 0x7610, R172 ;  /* 0x00007610a5ac7816 */ /* 0x000fc600000000ac */
[----:B------:R-:W-:Y:S01]  /*2890*/  FMUL R88, R88, R155 ;  /* 0x0000009b58587220 */ /* 0x000fe20000400000 */
[----:B------:R-:W-:Y:S02]  /*28a0*/  ISETP.GT.AND P1, PT, R0, RZ, P0 ;  /* 0x000000ff0000720c */ /* 0x000fe40000724270 */
[----:B------:R-:W-:Y:S01]  /*28b0*/  IADD3 R169, R167, R171, RZ ;  /* 0x000000aba7a97210 */ /* 0x000fe20007ffe0ff */
[----:B------:R-:W-:Y:S01]  /*28c0*/  FFMA R89, R89, R154, R88 ;  /* 0x0000009a59597223 */ /* 0x000fe20000000058 */
[----:B------:R-:W-:-:S04]  /*28d0*/  IADD3 R166, P4, R20, R170, RZ ;  /* 0x000000aa14a67210 */ /* 0x000fc80007f9e0ff */
[----:B------:R-:W-:Y:S01]  /*28e0*/  F2FP.BF16.F32.PACK_AB R168, RZ, R89 ;  /* 0x00000059ffa8723e */ /* 0x000fe200000010ff */
[----:B------:R-:W-:Y:S01]  /*28f0*/  IMAD.X R167, R169, 0x1, R157, P4 ;  /* 0x00000001a9a77824 */ /* 0x000fe200020e069d */
[----:B------:R-:W-:Y:S02]  /*2900*/  LEA R88, P4, R166, R10, 0x1 ;  /* 0x0000000aa6587211 */ /* 0x000fe400078808ff */
[----:B------:R-:W-:Y:S02]  /*2910*/  PRMT R171, R168, 0x7610, R171 ;  /* 0x00007610a8ab7816 */ /* 0x000fe400000000ab */
[----:B------:R-:W-:-:S03]  /*2920*/  LEA.HI.X R89, R166, R11, R167, 0x1, P4 ;  /* 0x0000000ba6597211 */ /* 0x000fc600020f0ca7 */
[----:B------:R1:W-:Y:S04]  /*2930*/  @P2 STG.E.U16 desc[UR36][R158.64+0x2], R171 ;  /* 0x000002ab9e002986 */ /* 0x0003e8000c101524 */
[----:B------:R2:W3:Y:S01]  /*2940*/  @P1 LDG.E.LTC128B.U16 R172, desc[UR36][R88.64] ;  /* 0x0000002458ac1981 */ /* 0x0004e2000c1e1520 */
[----:B------:R-:W-:Y:S01]  /*2950*/  IMAD.SHL.U32 R165, R4, 0x10, RZ ;  /* 0x0000001004a57824 */ /* 0x000fe200078e00ff */
[----:B------:R-:W-:Y:S01]  /*2960*/  IADD3 R170, P2, R6, R170, RZ ;  /* 0x000000aa06aa7210 */ /* 0x000fe20007f5e0ff */
[----:B------:R-:W-:Y:S03]  /*2970*/  BSSY B1, `(.L_x_32) ;  /* 0x0000011000017945 */ /* 0x000fe60003800000 */
[----:B------:R-:W-:Y:S01]  /*2980*/  IADD3 R168, P4, R165, R158, RZ ;  /* 0x0000009ea5a87210 */ /* 0x000fe20007f9e0ff */
[----:B-1----:R-:W-:Y:S01]  /*2990*/  IMAD.X R171, R7, 0x1, R169, P2 ;  /* 0x0000000107ab7824 */ /* 0x002fe200010e06a9 */
[----:B------:R-:W-:Y:S01]  /*29a0*/  ISETP.GT.AND P2, PT, R0, 0x1, P0 ;  /* 0x000000010000780c */ /* 0x000fe20000744270 */
[----:B------:R-:W-:-:S03]  /*29b0*/  IMAD.WIDE.U32 R170, R23, R12, R170 ;  /* 0x0000000c17aa7225 */ /* 0x000fc600078e00aa */
[----:B--2---:R-:W-:Y:S01]  /*29c0*/  LEA R88, P5, R170, R10, 0x1 ;  /* 0x0000000aaa587211 */ /* 0x004fe200078a08ff */
[----:B---3--:R-:W-:-:S04]  /*29d0*/  IMAD.U32 R166, R172, 0x10000, RZ ;  /* 0x00010000aca67824 */ /* 0x008fc800078e00ff */
[----:B------:R-:W-:Y:S01]  /*29e0*/  FMUL R167, R166, R155 ;  /* 0x0000009ba6a77220 */ /* 0x000fe20000400000 */
[----:B------:R-:W-:-:S03]  /*29f0*/  IMAD.IADD R166, R13, 0x1, R171 ;  /* 0x000000010da67824 */ /* 0x000fc600078e02ab */
[----:B------:R-:W-:Y:S01]  /*2a00*/  FFMA R90, R90, R154, R167 ;  /* 0x0000009a5a5a7223 */ /* 0x000fe200000000a7 */
[----:B------:R-:W-:Y:S02]  /*2a10*/  SHF.L.U64.HI R167, R4, 0x4, R5 ;  /* 0x0000000404a77819 */ /* 0x000fe40000010205 */
[----:B------:R-:W-:Y:S02]  /*2a20*/  LEA.HI.X R89, R170, R11, R166, 0x1, P5 ;  /* 0x0000000baa597211 */ /* 0x000fe400028f0ca6 */
[----:B------:R-:W-:Y:S01]  /*2a30*/  F2FP.BF16.F32.PACK_AB R90, RZ, R90 ;  /* 0x0000005aff5a723e */ /* 0x000fe200000010ff */
[----:B------:R-:W-:-:S05]  /*2a40*/  IMAD.X R169, R167, 0x1, R159, P4 ;  /* 0x00000001a7a97824 */ /* 0x000fca00020e069f */
[----:B------:R1:W-:Y:S01]  /*2a50*/  @P1 STG.E.U16 desc[UR36][R168.64], R90 ;  /* 0x0000005aa8001986 */ /* 0x0003e2000c101524 */
[----:B------:R-:W-:Y:S05]  /*2a60*/  @!P2 BRA `(.L_x_33) ;  /* 0x000000000004a947 */ /* 0x000fea0003800000 */
[----:B------:R2:W5:Y:S02]  /*2a70*/  LDG.E.LTC128B.U16 R172, desc[UR36][R88.64+0x2] ;  /* 0x0000022458ac7981 */ /* 0x000564000c1e1520 */
.L_x_33:
[----:B------:R-:W-:Y:S05]  /*2a80*/  BSYNC B1 ;  /* 0x0000000000017941 */ /* 0x000fea0003800000 */
.L_x_32:
[----:B-1---5:R-:W-:Y:S01]  /*2a90*/  IMAD.U32 R90, R172, 0x10000, RZ ;  /* 0x00010000ac5a7824 */ /* 0x022fe200078e00ff */
[----:B------:R-:W-:Y:S01]  /*2aa0*/  ISETP.GT.AND P1, PT, R0, 0x8, P3 ;  /* 0x000000080000780c */ /* 0x000fe20001f24270 */
[----:B------:R-:W-:Y:S02]  /*2ab0*/  BSSY B1, `(.L_x_34) ;  /* 0x000000a000017945 */ /* 0x000fe40003800000 */
[----:B------:R-:W-:-:S04]  /*2ac0*/  FMUL R90, R90, R155 ;  /* 0x0000009b5a5a7220 */ /* 0x000fc80000400000 */
[----:B------:R-:W-:Y:S01]  /*2ad0*/  FFMA R90, R91, R154, R90 ;  /* 0x0000009a5b5a7223 */ /* 0x000fe2000000005a */
[----:B------:R-:W-:-:S04]  /*2ae0*/  @P2 MOV R91, R169 ;  /* 0x000000a9005b2202 */ /* 0x000fc80000000f00 */
[----:B------:R-:W-:-:S04]  /*2af0*/  F2FP.BF16.F32.PACK_AB R90, RZ, R90 ;  /* 0x0000005aff5a723e */ /* 0x000fc800000010ff */
[----:B------:R-:W-:Y:S01]  /*2b00*/  PRMT R166, R90, 0x7610, R166 ;  /* 0x000076105aa67816 */ /* 0x000fe200000000a6 */
[----:B------:R-:W-:-:S05]  /*2b10*/  @P2 IMAD.MOV.U32 R90, RZ, RZ, R168 ;  /* 0x000000ffff5a2224 */ /* 0x000fca00078e00a8 */
[----:B------:R1:W-:Y:S01]  /*2b20*/  @P2 STG.E.U16 desc[UR36][R90.64+0x2], R166 ;  /* 0x000002a65a002986 */ /* 0x0003e2000c101524 */
[----:B------:R-:W-:Y:S05]  /*2b30*/  @!P1 BRA `(.L_x_35) ;  /* 0x0000000000049947 */ /* 0x000fea0003800000 */
[----:B------:R3:W5:Y:S02]  /*2b40*/  LDG.E.LTC128B.U16 R172, desc[UR36][R160.64+0x10] ;  /* 0x00001024a0ac7981 */ /* 0x000764000c1e1520 */
.L_x_35:
[----:B------:R-:W-:Y:S05]  /*2b50*/  BSYNC B1 ;  /* 0x0000000000017941 */ /* 0x000fea0003800000 */
.L_x_34:
[----:B-1---5:R-:W-:Y:S01]  /*2b60*/  IMAD.U32 R90, R172, 0x10000, RZ ;  /* 0x00010000ac5a7824 */ /* 0x022fe200078e00ff */
[----:B------:R-:W-:Y:S01]  /*2b70*/  ISETP.GT.AND P2, PT, R0, 0x9, P3 ;  /* 0x000000090000780c */ /* 0x000fe20001f44270 */
[----:B------:R-:W-:Y:S02]  /*2b80*/  BSSY B1, `(.L_x_36) ;  /* 0x000000a000017945 */ /* 0x000fe40003800000 */
[----:B------:R-:W-:Y:S01]  /*2b90*/  FMUL R91, R90, R155 ;  /* 0x0000009b5a5b7220 */ /* 0x000fe20000400000 */
[----:B------:R-:W-:-:S03]  /*2ba0*/  @P1 IMAD.MOV.U32 R90, RZ, RZ, R158 ;  /* 0x000000ffff5a1224 */ /* 0x000fc600078e009e */
[----:B------:R-:W-:-:S05]  /*2bb0*/  FFMA R91, R92, R154, R91 ;  /* 0x0000009a5c5b7223 */ /* 0x000fca000000005b */
[----:B------:R-:W-:-:S04]  /*2bc0*/  F2FP.BF16.F32.PACK_AB R91, RZ, R91 ;  /* 0x0000005bff5b723e */ /* 0x000fc800000010ff */
[----:B------:R-:W-:Y:S01]  /*2bd0*/  PRMT R92, R91, 0x7610, R92 ;  /* 0x000076105b5c7816 */ /* 0x000fe2000000005c */
[----:B------:R-:W-:-:S05]  /*2be0*/  @P1 IMAD.MOV.U32 R91, RZ, RZ, R159 ;  /* 0x000000ffff5b1224 */ /* 0x000fca00078e009f */
[----:B------:R1:W-:Y:S01]  /*2bf0*/  @P1 STG.E.U16 desc[UR36][R90.64+0x10], R92 ;  /* 0x0000105c5a001986 */ /* 0x0003e2000c101524 */
[----:B------:R-:W-:Y:S05]  /*2c00*/  @!P2 BRA `(.L_x_37) ;  /* 0x000000000004a947 */ /* 0x000fea0003800000 */
[----:B------:R4:W5:Y:S02]  /*2c10*/  LDG.E.LTC128B.U16 R172, desc[UR36][R160.64+0x12] ;  /* 0x00001224a0ac7981 */ /* 0x000964000c1e1520 */
.L_x_37:
[----:B------:R-:W-:Y:S05]  /*2c20*/  BSYNC B1 ;  /* 0x0000000000017941 */ /* 0x000fea0003800000 */
.L_x_36:
[----:B-1---5:R-:W-:Y:S01]  /*2c30*/  IMAD.U32 R90, R172, 0x10000, RZ ;  /* 0x00010000ac5a7824 */ /* 0x022fe200078e00ff */
[----:B------:R-:W-:Y:S01]  /*2c40*/  ISETP.GT.AND P1, PT, R0, 0x8, P0 ;  /* 0x000000080000780c */ /* 0x000fe20000724270 */
[----:B------:R-:W-:Y:S01]  /*2c50*/  @P2 IMAD.MOV.U32 R91, RZ, RZ, R159 ;  /* 0x000000ffff5b2224 */ /* 0x000fe200078e009f */
[----:B------:R-:W-:Y:S01]  /*2c60*/  BSSY B1, `(.L_x_38) ;  /* 0x0000009000017945 */ /* 0x000fe20003800000 */
[----:B------:R-:W-:-:S04]  /*2c70*/  FMUL R90, R90, R155 ;  /* 0x0000009b5a5a7220 */ /* 0x000fc80000400000 */
[----:B------:R-:W-:-:S05]  /*2c80*/  FFMA R90, R93, R154, R90 ;  /* 0x0000009a5d5a7223 */ /* 0x000fca000000005a */
[----:B------:R-:W-:-:S04]  /*2c90*/  F2FP.BF16.F32.PACK_AB R90, RZ, R90 ;  /* 0x0000005aff5a723e */ /* 0x000fc800000010ff */
[----:B------:R-:W-:Y:S01]  /*2ca0*/  PRMT R92, R90, 0x7610, R92 ;  /* 0x000076105a5c7816 */ /* 0x000fe2000000005c */
[----:B------:R-:W-:-:S05]  /*2cb0*/  @P2 IMAD.MOV.U32 R90, RZ, RZ, R158 ;  /* 0x000000ffff5a2224 */ /* 0x000fca00078e009e */
[----:B------:R1:W-:Y:S01]  /*2cc0*/  @P2 STG.E.U16 desc[UR36][R90.64+0x12], R92 ;  /* 0x0000125c5a002986 */ /* 0x0003e2000c101524 */
[----:B------:R-:W-:Y:S05]  /*2cd0*/  @!P1 BRA `(.L_x_39) ;  /* 0x0000000000049947 */ /* 0x000fea0003800000 */
[----:B------:R0:W5:Y:S02]  /*2ce0*/  LDG.E.LTC128B.U16 R172, desc[UR36][R88.64+0x10] ;  /* 0x0000102458ac7981 */ /* 0x000164000c1e1520 */
.L_x_39:
[----:B------:R-:W-:Y:S05]  /*2cf0*/  BSYNC B1 ;  /* 0x0000000000017941 */ /* 0x000fea0003800000 */
.L_x_38:
[----:B-1---5:R-:W-:Y:S01]  /*2d00*/  IMAD.U32 R90, R172, 0x10000, RZ ;  /* 0x00010000ac5a7824 */ /* 0x022fe200078e00ff */
[----:B------:R-:W-:Y:S01]  /*2d10*/  ISETP.GT.AND P2, PT, R0, 0x9, P0 ;  /* 0x000000090000780c */ /* 0x000fe20000744270 */
[----:B------:R-:W-:Y:S02]  /*2d20*/  BSSY B1, `(.L_x_40) ;  /* 0x000000a000017945 */ /* 0x000fe40003800000 */
[----:B------:R-:W-:Y:S01]  /*2d30*/  FMUL R91, R90, R155 ;  /* 0x0000009b5a5b7220 */ /* 0x000fe20000400000 */
[----:B------:R-:W-:-:S03]  /*2d40*/  @P1 IMAD.MOV.U32 R90, RZ, RZ, R168 ;  /* 0x000000ffff5a1224 */ /* 0x000fc600078e00a8 */
[----:B------:R-:W-:-:S05]  /*2d50*/  FFMA R91, R94, R154, R91 ;  /* 0x0000009a5e5b7223 */ /* 0x000fca000000005b */
[----:B------:R-:W-:-:S04]  /*2d60*/  F2FP.BF16.F32.PACK_AB R91, RZ, R91 ;  /* 0x0000005bff5b723e */ /* 0x000fc800000010ff */
[----:B------:R-:W-:Y:S02]  /*2d70*/  PRMT R92, R91, 0x7610, R92 ;  /* 0x000076105b5c7816 */ /* 0x000fe4000000005c */
[----:B------:R-:W-:-:S05]  /*2d80*/  @P1 MOV R91, R169 ;  /* 0x000000a9005b1202 */ /* 0x000fca0000000f00 */
[----:B------:R1:W-:Y:S01]  /*2d90*/  @P1 STG.E.U16 desc[UR36][R90.64+0x10], R92 ;  /* 0x0000105c5a001986 */ /* 0x0003e2000c101524 */
[----:B------:R-:W-:Y:S05]  /*2da0*/  @!P2 BRA `(.L_x_41) ;  /* 0x000000000004a947 */ /* 0x000fea0003800000 */
[----:B------:R0:W5:Y:S02]  /*2db0*/  LDG.E.LTC128B.U16 R172, desc[UR36][R88.64+0x12] ;  /* 0x0000122458ac7981 */ /* 0x000164000c1e1520 */
.L_x_41:
[----:B------:R-:W-:Y:S05]  /*2dc0*/  BSYNC B1 ;  /* 0x0000000000017941 */ /* 0x000fea0003800000 */
.L_x_40:
        /* <DEDUP_REMOVED lines=12> */
.L_x_43:
[----:B------:R-:W-:Y:S05]  /*2e90*/  BSYNC B1 ;  /* 0x0000000000017941 */ /* 0x000fea0003800000 */
.L_x_42:
        /* <DEDUP_REMOVED lines=12> */
.L_x_45:
[----:B------:R-:W-:Y:S05]  /*2f60*/  BSYNC B1 ;  /* 0x0000000000017941 */ /* 0x000fea0003800000 */
.L_x_44:
[----:B-1---5:R-:W-:Y:S01]  /*2f70*/  IMAD.U32 R90, R172, 0x10000, RZ ;  /* 0x00010000ac5a7824 */ /* 0x022fe200078e00ff */
[----:B------:R-:W-:Y:S01]  /*2f80*/  @P2 MOV R91, R159 ;  /* 0x0000009f005b2202 */ /* 0x000fe20000000f00 */
[----:B------:R-:W-:Y:S01]  /*2f90*/  BSSY B1, `(.L_x_46) ;  /* 0x000000a000017945 */ /* 0x000fe20003800000 */
[----:B------:R-:W-:Y:S01]  /*2fa0*/  ISETP.GT.AND P1, PT, R0, 0x10, P0 ;  /* 0x000000100000780c */ /* 0x000fe20000724270 */
        /* <DEDUP_REMOVED lines=8> */
.L_x_47:
[----:B------:R-:W-:Y:S05]  /*3030*/  BSYNC B1 ;  /* 0x0000000000017941 */ /* 0x000fea0003800000 */
.L_x_46:
        /* <DEDUP_REMOVED lines=12> */
.L_x_49:
[----:B------:R-:W-:Y:S05]  /*3100*/  BSYNC B1 ;  /* 0x0000000000017941 */ /* 0x000fea0003800000 */
.L_x_48:
        /* <DEDUP_REMOVED lines=12> */
.L_x_51:
[----:B------:R-:W-:Y:S05]  /*31d0*/  BSYNC B1 ;  /* 0x0000000000017941 */ /* 0x000fea0003800000 */
.L_x_50:
        /* <DEDUP_REMOVED lines=12> */
.L_x_53:
[----:B------:R-:W-:Y:S05]  /*32a0*/  BSYNC B1 ;  /* 0x0000000000017941 */ /* 0x000fea0003800000 */
.L_x_52:
        /* <DEDUP_REMOVED lines=12> */
.L_x_55:
[----:B------:R-:W-:Y:S05]  /*3370*/  BSYNC B1 ;  /* 0x0000000000017941 */ /* 0x000fea0003800000 */
.L_x_54:
        /* <DEDUP_REMOVED lines=12> */
.L_x_57:
[----:B------:R-:W-:Y:S05]  /*3440*/  BSYNC B1 ;  /* 0x0000000000017941 */ /* 0x000fea0003800000 */
.L_x_56:
        /* <DEDUP_REMOVED lines=12> */
.L_x_59:
[----:B------:R-:W-:Y:S05]  /*3510*/  BSYNC B1 ;  /* 0x0000000000017941 */ /* 0x000fea0003800000 */
.L_x_58:
        /* <DEDUP_REMOVED lines=12> */
.L_x_61:
[----:B------:R-:W-:Y:S05]  /*35e0*/  BSYNC B1 ;  /* 0x0000000000017941 */ /* 0x000fea0003800000 */
.L_x_60:
        /* <DEDUP_REMOVED lines=12> */
.L_x_63:
[----:B------:R-:W-:Y:S05]  /*36b0*/  BSYNC B1 ;  /* 0x0000000000017941 */ /* 0x000fea0003800000 */
.L_x_62:
        /* <DEDUP_REMOVED lines=12> */
.L_x_65:
[----:B------:R-:W-:Y:S05]  /*3780*/  BSYNC B1 ;  /* 0x0000000000017941 */ /* 0x000fea0003800000 */
.L_x_64:
        /* <DEDUP_REMOVED lines=12> */
.L_x_67:
[----:B------:R-:W-:Y:S05]  /*3850*/  BSYNC B1 ;  /* 0x0000000000017941 */ /* 0x000fea0003800000 */
.L_x_66:
        /* <DEDUP_REMOVED lines=12> */
.L_x_69:
[----:B------:R-:W-:Y:S05]  /*3920*/  BSYNC B1 ;  /* 0x0000000000017941 */ /* 0x000fea0003800000 */
.L_x_68:
        /* <DEDUP_REMOVED lines=12> */
.L_x_71:
[----:B------:R-:W-:Y:S05]  /*39f0*/  BSYNC B1 ;  /* 0x0000000000017941 */ /* 0x000fea0003800000 */
.L_x_70:
        /* <DEDUP_REMOVED lines=12> */
.L_x_73:
[----:B------:R-:W-:Y:S05]  /*3ac0*/  BSYNC B1 ;  /* 0x0000000000017941 */ /* 0x000fea0003800000 */
.L_x_72:
        /* <DEDUP_REMOVED lines=12> */
.L_x_75:
[----:B------:R-:W-:Y:S05]  /*3b90*/  BSYNC B1 ;  /* 0x0000000000017941 */ /* 0x000fea0003800000 */
.L_x_74:
        /* <DEDUP_REMOVED lines=12> */
.L_x_77:
[----:B------:R-:W-:Y:S05]  /*3c60*/  BSYNC B1 ;  /* 0x0000000000017941 */ /* 0x000fea0003800000 */
.L_x_76:
        /* <DEDUP_REMOVED lines=12> */
.L_x_79:
[----:B------:R-:W-:Y:S05]  /*3d30*/  BSYNC B1 ;  /* 0x0000000000017941 */ /* 0x000fea0003800000 */
.L_x_78:
        /* <DEDUP_REMOVED lines=12> */
.L_x_81:
[----:B------:R-:W-:Y:S05]  /*3e00*/  BSYNC B1 ;  /* 0x0000000000017941 */ /* 0x000fea0003800000 */
.L_x_80:
        /* <DEDUP_REMOVED lines=12> */
.L_x_83:
[----:B------:R-:W-:Y:S05]  /*3ed0*/  BSYNC B1 ;  /* 0x0000000000017941 */ /* 0x000fea0003800000 */
.L_x_82:
        /* <DEDUP_REMOVED lines=12> */
.L_x_85:
[----:B------:R-:W-:Y:S05]  /*3fa0*/  BSYNC B1 ;  /* 0x0000000000017941 */ /* 0x000fea0003800000 */
.L_x_84:
        /* <DEDUP_REMOVED lines=12> */
.L_x_87:
[----:B------:R-:W-:Y:S05]  /*4070*/  BSYNC B1 ;  /* 0x0000000000017941 */ /* 0x000fea0003800000 */
.L_x_86:
        /* <DEDUP_REMOVED lines=12> */
.L_x_89:
[----:B------:R-:W-:Y:S05]  /*4140*/  BSYNC B1 ;  /* 0x0000000000017941 */ /* 0x000fea0003800000 */
.L_x_88:
        /* <DEDUP_REMOVED lines=12> */
.L_x_91:
[----:B------:R-:W-:Y:S05]  /*4210*/  BSYNC B1 ;  /* 0x0000000000017941 */ /* 0x000fea0003800000 */
.L_x_90:
        /* <DEDUP_REMOVED lines=12> */
.L_x_93:
[----:B------:R-:W-:Y:S05]  /*42e0*/  BSYNC B1 ;  /* 0x0000000000017941 */ /* 0x000fea0003800000 */
.L_x_92:
        /* <DEDUP_REMOVED lines=12> */
.L_x_95:
[----:B------:R-:W-:Y:S05]  /*43b0*/  BSYNC B1 ;  /* 0x0000000000017941 */ /* 0x000fea0003800000 */
.L_x_94:
        /* <DEDUP_REMOVED lines=12> */
.L_x_97:
[----:B------:R-:W-:Y:S05]  /*4480*/  BSYNC B1 ;  /* 0x0000000000017941 */ /* 0x000fea0003800000 */
.L_x_96:
        /* <DEDUP_REMOVED lines=12> */
.L_x_99:
[----:B------:R-:W-:Y:S05]  /*4550*/  BSYNC B1 ;  /* 0x0000000000017941 */ /* 0x000fea0003800000 */
.L_x_98:
        /* <DEDUP_REMOVED lines=12> */
.L_x_101:
[----:B------:R-:W-:Y:S05]  /*4620*/  BSYNC B1 ;  /* 0x0000000000017941 */ /* 0x000fea0003800000 */
.L_x_100:
        /* <DEDUP_REMOVED lines=12> */
.L_x_103:
[----:B------:R-:W-:Y:S05]  /*46f0*/  BSYNC B1 ;  /* 0x0000000000017941 */ /* 0x000fea0003800000 */
.L_x_102:
        /* <DEDUP_REMOVED lines=12> */
.L_x_105:
[----:B------:R-:W-:Y:S05]  /*47c0*/  BSYNC B1 ;  /* 0x0000000000017941 */ /* 0x000fea0003800000 */
.L_x_104:
        /* <DEDUP_REMOVED lines=12> */
.L_x_107:
[----:B------:R-:W-:Y:S05]  /*4890*/  BSYNC B1 ;  /* 0x0000000000017941 */ /* 0x000fea0003800000 */
.L_x_106:
        /* <DEDUP_REMOVED lines=12> */
.L_x_109:
[----:B------:R-:W-:Y:S05]  /*4960*/  BSYNC B1 ;  /* 0x0000000000017941 */ /* 0x000fea0003800000 */
.L_x_108:
        /* <DEDUP_REMOVED lines=12> */
.L_x_111:
[----:B------:R-:W-:Y:S05]  /*4a30*/  BSYNC B1 ;  /* 0x0000000000017941 */ /* 0x000fea0003800000 */
.L_x_110:
        /* <DEDUP_REMOVED lines=12> */
.L_x_113:
[----:B------:R-:W-:Y:S05]  /*4b00*/  BSYNC B1 ;  /* 0x0000000000017941 */ /* 0x000fea0003800000 */
.L_x_112:
        /* <DEDUP_REMOVED lines=12> */
.L_x_115:
[----:B------:R-:W-:Y:S05]  /*4bd0*/  BSYNC B1 ;  /* 0x0000000000017941 */ /* 0x000fea0003800000 */
.L_x_114:
        /* <DEDUP_REMOVED lines=12> */
.L_x_117:
[----:B------:R-:W-:Y:S05]  /*4ca0*/  BSYNC B1 ;  /* 0x0000000000017941 */ /* 0x000fea0003800000 */
.L_x_116:
        /* <DEDUP_REMOVED lines=12> */
.L_x_119:
[----:B------:R-:W-:Y:S05]  /*4d70*/  BSYNC B1 ;  /* 0x0000000000017941 */ /* 0x000fea0003800000 */
.L_x_118:
        /* <DEDUP_REMOVED lines=12> */
.L_x_121:
[----:B------:R-:W-:Y:S05]  /*4e40*/  BSYNC B1 ;  /* 0x0000000000017941 */ /* 0x000fea0003800000 */
.L_x_120:
        /* <DEDUP_REMOVED lines=12> */
.L_x_123:
[----:B------:R-:W-:Y:S05]  /*4f10*/  BSYNC B1 ;  /* 0x0000000000017941 */ /* 0x000fea0003800000 */
.L_x_122:
        /* <DEDUP_REMOVED lines=12> */
.L_x_125:
[----:B------:R-:W-:Y:S05]  /*4fe0*/  BSYNC B1 ;  /* 0x0000000000017941 */ /* 0x000fea0003800000 */
.L_x_124:
        /* <DEDUP_REMOVED lines=12> */
.L_x_127:
[----:B------:R-:W-:Y:S05]  /*50b0*/  BSYNC B1 ;  /* 0x0000000000017941 */ /* 0x000fea0003800000 */
.L_x_126:
        /* <DEDUP_REMOVED lines=12> */
.L_x_129:
[----:B------:R-:W-:Y:S05]  /*5180*/  BSYNC B1 ;  /* 0x0000000000017941 */ /* 0x000fea0003800000 */
.L_x_128:
        /* <DEDUP_REMOVED lines=12> */
.L_x_131:
[----:B------:R-:W-:Y:S05]  /*5250*/  BSYNC B1 ;  /* 0x0000000000017941 */ /* 0x000fea0003800000 */
.L_x_130:
        /* <DEDUP_REMOVED lines=12> */
.L_x_133:
[----:B------:R-:W-:Y:S05]  /*5320*/  BSYNC B1 ;  /* 0x0000000000017941 */ /* 0x000fea0003800000 */
.L_x_132:
        /* <DEDUP_REMOVED lines=12> */
.L_x_135:
[----:B------:R-:W-:Y:S05]  /*53f0*/  BSYNC B1 ;  /* 0x0000000000017941 */ /* 0x000fea0003800000 */
.L_x_134:
        /* <DEDUP_REMOVED lines=12> */
.L_x_137:
[----:B------:R-:W-:Y:S05]  /*54c0*/  BSYNC B1 ;  /* 0x0000000000017941 */ /* 0x000fea0003800000 */
.L_x_136:
        /* <DEDUP_REMOVED lines=12> */
.L_x_139:
[----:B------:R-:W-:Y:S05]  /*5590*/  BSYNC B1 ;  /* 0x0000000000017941 */ /* 0x000fea0003800000 */
.L_x_138:
        /* <DEDUP_REMOVED lines=12> */
.L_x_141:
[----:B------:R-:W-:Y:S05]  /*5660*/  BSYNC B1 ;  /* 0x0000000000017941 */ /* 0x000fea0003800000 */
.L_x_140:
        /* <DEDUP_REMOVED lines=12> */
.L_x_143:
[----:B------:R-:W-:Y:S05]  /*5730*/  BSYNC B1 ;  /* 0x0000000000017941 */ /* 0x000fea0003800000 */
.L_x_142:
        /* <DEDUP_REMOVED lines=12> */
.L_x_145:
[----:B------:R-:W-:Y:S05]  /*5800*/  BSYNC B1 ;  /* 0x0000000000017941 */ /* 0x000fea0003800000 */
.L_x_144:
        /* <DEDUP_REMOVED lines=12> */
.L_x_147:
[----:B------:R-:W-:Y:S05]  /*58d0*/  BSYNC B1 ;  /* 0x0000000000017941 */ /* 0x000fea0003800000 */
.L_x_146:
        /* <DEDUP_REMOVED lines=12> */
.L_x_149:
[----:B------:R-:W-:Y:S05]  /*59a0*/  BSYNC B1 ;  /* 0x0000000000017941 */ /* 0x000fea0003800000 */
.L_x_148:
        /* <DEDUP_REMOVED lines=12> */
.L_x_151:
[----:B------:R-:W-:Y:S05]  /*5a70*/  BSYNC B1 ;  /* 0x0000000000017941 */ /* 0x000fea0003800000 */
.L_x_150:
[----:B-----5:R-:W-:Y:S01]  /*5a80*/  IMAD.U32 R8, R172, 0x10000, RZ ;  /* 0x00010000ac087824 */ /* 0x020fe200078e00ff */
[----:B------:R-:W-:Y:S01]  /*5a90*/  ISETP.GT.AND P1, PT, R0, 0x79, P0 ;  /* 0x000000790000780c */ /* 0x000fe20000724270 */
[----:B------:R-:W-:Y:S01]  /*5aa0*/  BSSY B1, `(.L_x_152) ;  /* 0x000000c000017945 */ /* 0x000fe20003800000 */
[----:B------:R-:W-:Y:S01]  /*5ab0*/  IADD3 R153, P0, R153, 0x80, RZ ;  /* 0x0000008099997810 */ /* 0x000fe20007f1e0ff */
[----:B-1----:R-:W-:Y:S01]  /*5ac0*/  FMUL R91, R8, R155 ;  /* 0x0000009b085b7220 */ /* 0x002fe20000400000 */
[----:B------:R-:W-:-:S03]  /*5ad0*/  @P2 IMAD.MOV.U32 R8, RZ, RZ, R168 ;  /* 0x000000ffff082224 */ /* 0x000fc600078e00a8 */
[----:B------:R-:W-:-:S05]  /*5ae0*/  FFMA R91, R150, R154, R91 ;  /* 0x0000009a965b7223 */ /* 0x000fca000000005b */
[----:B------:R-:W-:-:S04]  /*5af0*/  F2FP.BF16.F32.PACK_AB R91, RZ, R91 ;  /* 0x0000005bff5b723e */ /* 0x000fc800000010ff */
[----:B------:R-:W-:Y:S01]  /*5b00*/  PRMT R90, R91, 0x7610, R90 ;  /* 0x000076105b5a7816 */ /* 0x000fe2000000005a */
[----:B------:R-:W-:Y:S02]  /*5b10*/  IMAD.X R91, RZ, RZ, R9, P0 ;  /* 0x000000ffff5b7224 */ /* 0x000fe400000e0609 */
[----:B------:R-:W-:-:S05]  /*5b20*/  @P2 IMAD.MOV.U32 R9, RZ, RZ, R169 ;  /* 0x000000ffff092224 */ /* 0x000fca00078e00a9 */
[----:B------:R1:W-:Y:S01]  /*5b30*/  @P2 STG.E.U16 desc[UR36][R8.64+0xf0], R90 ;  /* 0x0000f05a08002986 */ /* 0x0003e2000c101524 */
[----:B------:R-:W-:Y:S05]  /*5b40*/  @!P1 BRA `(.L_x_153) ;  /* 0x0000000000049947 */ /* 0x000fea0003800000 */
[----:B------:R0:W5:Y:S02]  /*5b50*/  LDG.E.LTC128B.U16 R172, desc[UR36][R88.64+0xf2] ;  /* 0x0000f22458ac7981 */ /* 0x000164000c1e1520 */
.L_x_153:
[----:B------:R-:W-:Y:S05]  /*5b60*/  BSYNC B1 ;  /* 0x0000000000017941 */ /* 0x000fea0003800000 */
.L_x_152:
[----:B-1---5:R-:W-:Y:S01]  /*5b70*/  IMAD.U32 R8, R172, 0x10000, RZ ;  /* 0x00010000ac087824 */ /* 0x022fe200078e00ff */
[----:B------:R-:W-:Y:S01]  /*5b80*/  ISETP.GT.AND P0, PT, R3, 0x80, PT ;  /* 0x000000800300780c */ /* 0x000fe20003f04270 */
[-C--:B------:R-:W-:Y:S02]  /*5b90*/  IMAD R90, R91, R14.reuse, RZ ;  /* 0x0000000e5b5a7224 */ /* 0x080fe400078e02ff */
[----:B0-2---:R-:W-:Y:S01]  /*5ba0*/  FMUL R88, R8, R155 ;  /* 0x0000009b08587220 */ /* 0x005fe20000400000 */
[----:B------:R-:W-:Y:S01]  /*5bb0*/  IMAD.WIDE.U32 R8, R153, R14, R156 ;  /* 0x0000000e99087225 */ /* 0x000fe200078e009c */
[----:B------:R-:W-:-:S03]  /*5bc0*/  ISETP.GT.AND P3, PT, R0, RZ, P0 ;  /* 0x000000ff0000720c */ /* 0x000fc60000764270 */
[----:B------:R-:W-:Y:S01]  /*5bd0*/  FFMA R151, R151, R154, R88 ;  /* 0x0000009a97977223 */ /* 0x000fe20000000058 */
[----:B------:R-:W-:Y:S01]  /*5be0*/  IMAD R97, R153, R15, R90 ;  /* 0x0000000f99617224 */ /* 0x000fe200078e025a */
[----:B------:R-:W-:-:S03]  /*5bf0*/  LEA R88, P2, R8, R10, 0x1 ;  /* 0x0000000a08587211 */ /* 0x000fc600078408ff */
[----:B------:R-:W-:Y:S02]  /*5c00*/  F2FP.BF16.F32.PACK_AB R151, RZ, R151 ;  /* 0x00000097ff97723e */ /* 0x000fe400000010ff */
[----:B------:R-:W-:-:S03]  /*5c10*/  IADD3 R9, R9, R97, RZ ;  /* 0x0000006109097210 */ /* 0x000fc60007ffe0ff */
[----:B------:R0:W-:Y:S01]  /*5c20*/  @P1 STG.E.U16 desc[UR36][R168.64+0xf2], R151 ;  /* 0x0000f297a8001986 */ /* 0x0001e2000c101524 */
[----:B------:R-:W-:-:S05]  /*5c30*/  LEA.HI.X R89, R8, R11, R9, 0x1, P2 ;  /* 0x0000000b08597211 */ /* 0x000fca00010f0c09 */
[----:B------:R-:W2:Y:S01]  /*5c40*/  @P3 LDG.E.LTC128B.U16 R172, desc[UR36][R88.64] ;  /* 0x0000002458ac3981 */ /* 0x000ea2000c1e1520 */
[----:B------:R-:W-:Y:S01]  /*5c50*/  IMAD.WIDE.U32 R8, R153, R14, R6 ;  /* 0x0000000e99087225 */ /* 0x000fe200078e0006 */
[----:B------:R-:W-:Y:S01]  /*5c60*/  SHF.L.U64.HI R95, R4, 0x8, R5 ;  /* 0x00000008045f7819 */ /* 0x000fe20000010205 */
[----:B------:R-:W-:Y:S01]  /*5c70*/  BSSY B1, `(.L_x_154) ;  /* 0x0000011000017945 */ /* 0x000fe20003800000 */
[----:B------:R-:W-:Y:S01]  /*5c80*/  ISETP.GT.AND P2, PT, R0, 0x1, P0 ;  /* 0x000000010000780c */ /* 0x000fe20000744270 */
[----:B------:R-:W-:Y:S02]  /*5c90*/  IMAD.IADD R9, R97, 0x1, R9 ;  /* 0x0000000161097824 */ /* 0x000fe400078e0209 */
[----:B------:R-:W-:Y:S02]  /*5ca0*/  IMAD.SHL.U32 R93, R4, 0x100, RZ ;  /* 0x00000100045d7824 */ /* 0x000fe400078e00ff */
[----:B--2---:R-:W-:-:S04]  /*5cb0*/  IMAD.U32 R90, R172, 0x10000, RZ ;  /* 0x00010000ac5a7824 */ /* 0x004fc800078e00ff */
[----:B------:R-:W-:Y:S01]  /*5cc0*/  FMUL R15, R90, R155 ;  /* 0x0000009b5a0f7220 */ /* 0x000fe20000400000 */
[----:B------:R-:W-:Y:S01]  /*5cd0*/  IMAD.WIDE.U32 R90, R23, R12, R8 ;  /* 0x0000000c175a7225 */ /* 0x000fe200078e0008 */
[----:B------:R-:W-:-:S03]  /*5ce0*/  IADD3 R8, P1, R93, R158, RZ ;  /* 0x0000009e5d087210 */ /* 0x000fc60007f3e0ff */
[----:B------:R-:W-:Y:S01]  /*5cf0*/  FFMA R15, R24, R154, R15 ;  /* 0x0000009a180f7223 */ /* 0x000fe2000000000f */
[----:B------:R-:W-:Y:S01]  /*5d00*/  IMAD.IADD R5, R13, 0x1, R91 ;  /* 0x000000010d057824 */ /* 0x000fe200078e025b */
[C---:B------:R-:W-:Y:S01]  /*5d10*/  LEA R4, P4, R90.reuse, R10, 0x1 ;  /* 0x0000000a5a047211 */ /* 0x040fe200078808ff */
[----:B------:R-:W-:Y:S02]  /*5d20*/  IMAD.X R9, R95, 0x1, R159, P1 ;  /* 0x000000015f097824 */ /* 0x000fe400008e069f */
[----:B------:R-:W-:Y:S02]  /*5d30*/  F2FP.BF16.F32.PACK_AB R15, RZ, R15 ;  /* 0x0000000fff0f723e */ /* 0x000fe400000010ff */
[----:B------:R-:W-:-:S03]  /*5d40*/  LEA.HI.X R5, R90, R11, R5, 0x1, P4 ;  /* 0x0000000b5a057211 */ /* 0x000fc600020f0c05 */
[----:B------:R0:W-:Y:S01]  /*5d50*/  @P3 STG.E.U16 desc[UR36][R8.64], R15 ;  /* 0x0000000f08003986 */ /* 0x0001e2000c101524 */
[----:B------:R-:W-:Y:S05]  /*5d60*/  @!P2 BRA `(.L_x_155) ;  /* 0x000000000004a947 */ /* 0x000fea0003800000 */
[----:B------:R1:W5:Y:S02]  /*5d70*/  LDG.E.LTC128B.U16 R172, desc[UR36][R4.64+0x2] ;  /* 0x0000022404ac7981 */ /* 0x000364000c1e1520 */
.L_x_155:
[----:B------:R-:W-:Y:S05]  /*5d80*/  BSYNC B1 ;  /* 0x0000000000017941 */ /* 0x000fea0003800000 */
.L_x_154:
[----:B-----5:R-:W-:Y:S01]  /*5d90*/  IMAD.U32 R24, R172, 0x10000, RZ ;  /* 0x00010000ac187824 */ /* 0x020fe200078e00ff */
[----:B------:R-:W-:Y:S01]  /*5da0*/  ISETP.GT.AND P1, PT, R3, 0x88, PT ;  /* 0x000000880300780c */ /* 0x000fe20003f24270 */
[----:B0-----:R-:W-:Y:S01]  /*5db0*/  IMAD.WIDE.U32 R14, R153, R14, R162 ;  /* 0x0000000e990e7225 */ /* 0x001fe200078e00a2 */
[----:B------:R-:W-:Y:S03]  /*5dc0*/  BSSY B1, `(.L_x_156) ;  /* 0x000000e000017945 */ /* 0x000fe60003800000 */
[----:B------:R-:W-:Y:S01]  /*5dd0*/  FMUL R24, R24, R155 ;  /* 0x0000009b18187220 */ /* 0x000fe20000400000 */
[----:B------:R-:W-:Y:S01]  /*5de0*/  ISETP.GT.AND P3, PT, R0, RZ, P1 ;  /* 0x000000ff0000720c */ /* 0x000fe20000f64270 */
[----:B------:R-:W-:Y:S01]  /*5df0*/  IMAD.IADD R97, R97, 0x1, R15 ;  /* 0x0000000161617824 */ /* 0x000fe200078e020f */
[----:B------:R-:W-:Y:S01]  /*5e00*/  IADD3 R21, P5, R20, R14, RZ ;  /* 0x0000000e14157210 */ /* 0x000fe20007fbe0ff */
[----:B------:R-:W-:Y:S01]  /*5e10*/  FFMA R24, R25, R154, R24 ;  /* 0x0000009a19187223 */ /* 0x000fe20000000018 */
[----:B------:R-:W-:-:S03]  /*5e20*/  IADD3 R20, P4, R6, R14, RZ ;  /* 0x0000000e06147210 */ /* 0x000fc60007f9e0ff */
[----:B------:R-:W-:Y:S01]  /*5e30*/  IMAD.X R156, R97, 0x1, R157, P5 ;  /* 0x00000001619c7824 */ /* 0x000fe200028e069d */
[----:B------:R-:W-:Y:S02]  /*5e40*/  F2FP.BF16.F32.PACK_AB R24, RZ, R24 ;  /* 0x00000018ff18723e */ /* 0x000fe400000010ff */
[----:B------:R-:W-:-:S03]  /*5e50*/  LEA R14, P5, R21, R10, 0x1 ;  /* 0x0000000a150e7211 */ /* 0x000fc600078a08ff */
[----:B------:R0:W-:Y:S01]  /*5e60*/  @P2 STG.E.U16 desc[UR36][R8.64+0x2], R24 ;  /* 0x0000021808002986 */ /* 0x0001e2000c101524 */
[----:B------:R-:W-:Y:S01]  /*5e70*/  LEA.HI.X R15, R21, R11, R156, 0x1, P5 ;  /* 0x0000000b150f7211 */ /* 0x000fe200028f0c9c */
[----:B------:R-:W-:Y:S08]  /*5e80*/  @!P3 BRA `(.L_x_157) ;  /* 0x000000000004b947 */ /* 0x000ff00003800000 */
[----:B------:R2:W5:Y:S02]  /*5e90*/  LDG.E.LTC128B.U16 R172, desc[UR36][R14.64] ;  /* 0x000000240eac7981 */ /* 0x000564000c1e1520 */
.L_x_157:
[----:B------:R-:W-:Y:S05]  /*5ea0*/  BSYNC B1 ;  /* 0x0000000000017941 */ /* 0x000fea0003800000 */
.L_x_156:
[----:B-----5:R-:W-:Y:S01]  /*5eb0*/  SHF.L.U32 R6, R172, 0x10, RZ ;  /* 0x00000010ac067819 */ /* 0x020fe200000006ff */
[----:B------:R-:W-:Y:S01]  /*5ec0*/  IMAD.X R21, R7, 0x1, R97, P4 ;  /* 0x0000000107157824 */ /* 0x000fe200020e0661 */
[----:B------:R-:W-:Y:S01]  /*5ed0*/  ISETP.GT.AND P2, PT, R0, 0x1, P1 ;  /* 0x000000010000780c */ /* 0x000fe20000f44270 */
[----:B------:R-:W-:Y:S02]  /*5ee0*/  BSSY B1, `(.L_x_158) ;  /* 0x000000d000017945 */ /* 0x000fe40003800000 */
[----:B------:R-:W-:Y:S01]  /*5ef0*/  FMUL R3, R6, R155 ;  /* 0x0000009b06037220 */ /* 0x000fe20000400000 */
[----:B------:R-:W-:Y:S01]  /*5f00*/  IADD3 R6, P4, R8, R165, RZ ;  /* 0x000000a508067210 */ /* 0x000fe20007f9e0ff */
[----:B--2---:R-:W-:-:S04]  /*5f10*/  IMAD.WIDE.U32 R14, R23, R12, R20 ;  /* 0x0000000c170e7225 */ /* 0x004fc800078e0014 */
[----:B------:R-:W-:Y:S01]  /*5f20*/  FFMA R3, R26, R154, R3 ;  /* 0x0000009a1a037223 */ /* 0x000fe20000000003 */
[----:B------:R-:W-:Y:S01]  /*5f30*/  IMAD.X R7, R9, 0x1, R167, P4 ;  /* 0x0000000109077824 */ /* 0x000fe200020e06a7 */
[----:B------:R-:W-:Y:S01]  /*5f40*/  LEA R10, P5, R14, R10, 0x1 ;  /* 0x0000000a0e0a7211 */ /* 0x000fe200078a08ff */
[----:B------:R-:W-:Y:S02]  /*5f50*/  IMAD.IADD R13, R13, 0x1, R15 ;  /* 0x000000010d0d7824 */ /* 0x000fe400078e020f */
[----:B------:R-:W-:-:S03]  /*5f60*/  F2FP.BF16.F32.PACK_AB R3, RZ, R3 ;  /* 0x00000003ff03723e */ /* 0x000fc600000010ff */
[----:B------:R-:W-:Y:S02]  /*5f70*/  LEA.HI.X R11, R14, R11, R13, 0x1, P5 ;  /* 0x0000000b0e0b7211 */ /* 0x000fe400028f0c0d */
[----:B------:R2:W-:Y:S01]  /*5f80*/  @P3 STG.E.U16 desc[UR36][R6.64], R3 ;  /* 0x0000000306003986 */ /* 0x0005e2000c101524 */
[----:B------:R-:W-:Y:S05]  /*5f90*/  @!P2 BRA `(.L_x_159) ;  /* 0x000000000004a947 */ /* 0x000fea0003800000 */
[----:B------:R0:W5:Y:S02]  /*5fa0*/  LDG.E.LTC128B.U16 R172, desc[UR36][R10.64+0x2] ;  /* 0x000002240aac7981 */ /* 0x000164000c1e1520 */
.L_x_159:
[----:B------:R-:W-:Y:S05]  /*5fb0*/  BSYNC B1 ;  /* 0x0000000000017941 */ /* 0x000fea0003800000 */
.L_x_158:
[----:B-----5:R-:W-:Y:S01]  /*5fc0*/  IMAD.U32 R12, R172, 0x10000, RZ ;  /* 0x00010000ac0c7824 */ /* 0x020fe200078e00ff */
[----:B------:R-:W-:Y:S01]  /*5fd0*/  ISETP.GT.AND P3, PT, R0, 0x8, P0 ;  /* 0x000000080000780c */ /* 0x000fe20000764270 */
[----:B------:R-:W-:Y:S02]  /*5fe0*/  BSSY B1, `(.L_x_160) ;  /* 0x0000007000017945 */ /* 0x000fe40003800000 */
[----:B------:R-:W-:-:S04]  /*5ff0*/  FMUL R12, R12, R155 ;  /* 0x0000009b0c0c7220 */ /* 0x000fc80000400000 */
[----:B------:R-:W-:-:S05]  /*6000*/  FFMA R12, R27, R154, R12 ;  /* 0x0000009a1b0c7223 */ /* 0x000fca000000000c */
[----:B------:R-:W-:-:S05]  /*6010*/  F2FP.BF16.F32.PACK_AB R12, RZ, R12 ;  /* 0x0000000cff0c723e */ /* 0x000fca00000010ff */
[----:B------:R0:W-:Y:S01]  /*6020*/  @P2 STG.E.U16 desc[UR36][R6.64+0x2], R12 ;  /* 0x0000020c06002986 */ /* 0x0001e2000c101524 */
[----:B------:R-:W-:Y:S05]  /*6030*/  @!P3 BRA `(.L_x_161) ;  /* 0x000000000004b947 */ /* 0x000fea0003800000 */
[----:B------:R0:W5:Y:S02]  /*6040*/  LDG.E.LTC128B.U16 R172, desc[UR36][R4.64+0x10] ;  /* 0x0000102404ac7981 */ /* 0x000164000c1e1520 */
.L_x_161:
[----:B------:R-:W-:Y:S05]  /*6050*/  BSYNC B1 ;  /* 0x0000000000017941 */ /* 0x000fea0003800000 */
.L_x_160:
[----:B0-2--5:R-:W-:Y:S01]  /*6060*/  IMAD.U32 R6, R172, 0x10000, RZ ;  /* 0x00010000ac067824 */ /* 0x025fe200078e00ff */
[----:B------:R-:W-:Y:S01]  /*6070*/  ISETP.GT.AND P2, PT, R0, 0x9, P0 ;  /* 0x000000090000780c */ /* 0x000fe20000744270 */
[----:B------:R-:W-:Y:S01]  /*6080*/  IMAD.MOV.U32 R7, RZ, RZ, R9 ;  /* 0x000000ffff077224 */ /* 0x000fe200078e0009 */
[----:B------:R-:W-:Y:S01]  /*6090*/  BSSY B1, `(.L_x_162) ;  /* 0x0000008000017945 */ /* 0x000fe20003800000 */
[----:B------:R-:W-:Y:S01]  /*60a0*/  FMUL R3, R6, R155 ;  /* 0x0000009b06037220 */ /* 0x000fe20000400000 */
[----:B------:R-:W-:-:S03]  /*60b0*/  IMAD.MOV.U32 R6, RZ, RZ, R8 ;  /* 0x000000ffff067224 */ /* 0x000fc600078e0008 */
[----:B------:R-:W-:-:S05]  /*60c0*/  FFMA R3, R28, R154, R3 ;  /* 0x0000009a1c037223 */ /* 0x000fca0000000003 */
[----:B------:R-:W-:-:S05]  /*60d0*/  F2FP.BF16.F32.PACK_AB R3, RZ, R3 ;  /* 0x00000003ff03723e */ /* 0x000fca00000010ff */
[----:B------:R0:W-:Y:S01]  /*60e0*/  @P3 STG.E.U16 desc[UR36][R6.64+0x10], R3 ;  /* 0x0000100306003986 */ /* 0x0001e2000c101524 */
[----:B------:R-:W-:Y:S05]  /*60f0*/  @!P2 BRA `(.L_x_163) ;  /* 0x000000000004a947 */ /* 0x000fea0003800000 */
[----:B------:R2:W5:Y:S02]  /*6100*/  LDG.E.LTC128B.U16 R172, desc[UR36][R4.64+0x12] ;  /* 0x0000122404ac7981 */ /* 0x000564000c1e1520 */
.L_x_163:
[----:B------:R-:W-:Y:S05]  /*6110*/  BSYNC B1 ;  /* 0x0000000000017941 */ /* 0x000fea0003800000 */
.L_x_162:
        /* <DEDUP_REMOVED lines=9> */
.L_x_165:
[----:B------:R-:W-:Y:S05]  /*61b0*/  BSYNC B1 ;  /* 0x0000000000017941 */ /* 0x000fea0003800000 */
.L_x_164:
[----:B0----5:R-:W-:Y:S01]  /*61c0*/  SHF.L.U32 R12, R172, 0x10, RZ ;  /* 0x00000010ac0c7819 */ /* 0x021fe200000006ff */
[----:B------:R-:W-:Y:S01]  /*61d0*/  BSSY B1, `(.L_x_166) ;  /* 0x000000a000017945 */ /* 0x000fe20003800000 */
[----:B------:R-:W-:Y:S02]  /*61e0*/  IADD3 R8, P3, R165, R8, RZ ;  /* 0x00000008a5087210 */ /* 0x000fe40007f7e0ff */
[----:B------:R-:W-:Y:S01]  /*61f0*/  ISETP.GT.AND P2, PT, R0, 0x9, P1 ;  /* 0x000000090000780c */ /* 0x000fe20000f44270 */
[----:B------:R-:W-:Y:S02]  /*6200*/  FMUL R3, R12, R155 ;  /* 0x0000009b0c037220 */ /* 0x000fe40000400000 */
[----:B------:R-:W-:Y:S02]  /*6210*/  IMAD.X R9, R167, 0x1, R9, P3 ;  /* 0x00000001a7097824 */ /* 0x000fe400018e0609 */
[----:B------:R-:W-:-:S05]  /*6220*/  FFMA R3, R30, R154, R3 ;  /* 0x0000009a1e037223 */ /* 0x000fca0000000003 */
[----:B------:R-:W-:-:S05]  /*6230*/  F2FP.BF16.F32.PACK_AB R3, RZ, R3 ;  /* 0x00000003ff03723e */ /* 0x000fca00000010ff */
[----:B------:R0:W-:Y:S01]  /*6240*/  @P4 STG.E.U16 desc[UR36][R8.64+0x10], R3 ;  /* 0x0000100308004986 */ /* 0x0001e2000c101524 */
[----:B------:R-:W-:Y:S05]  /*6250*/  @!P2 BRA `(.L_x_167) ;  /* 0x000000000004a947 */ /* 0x000fea0003800000 */
[----:B------:R0:W5:Y:S02]  /*6260*/  LDG.E.LTC128B.U16 R172, desc[UR36][R10.64+0x12] ;  /* 0x000012240aac7981 */ /* 0x000164000c1e1520 */
.L_x_167:
[----:B------:R-:W-:Y:S05]  /*6270*/  BSYNC B1 ;  /* 0x0000000000017941 */ /* 0x000fea0003800000 */
.L_x_166:
[----:B0----5:R-:W-:Y:S01]  /*6280*/  IMAD.U32 R8, R172, 0x10000, RZ ;  /* 0x00010000ac087824 */ /* 0x021fe200078e00ff */
[----:B------:R-:W-:Y:S01]  /*6290*/  ISETP.GT.AND P3, PT, R0, 0x10, P0 ;  /* 0x000000100000780c */ /* 0x000fe20000764270 */
[----:B------:R-:W-:Y:S02]  /*62a0*/  BSSY B1, `(.L_x_168) ;  /* 0x0000009000017945 */ /* 0x000fe40003800000 */
[----:B------:R-:W-:-:S04]  /*62b0*/  FMUL R8, R8, R155 ;  /* 0x0000009b08087220 */ /* 0x000fc80000400000 */
[----:B------:R-:W-:Y:S01]  /*62c0*/  FFMA R31, R31, R154, R8 ;  /* 0x0000009a1f1f7223 */ /* 0x000fe20000000008 */
[----:B------:R-:W-:-:S04]  /*62d0*/  IADD3 R8, P4, P5, R165, R158, R93 ;  /* 0x0000009ea5087210 */ /* 0x000fc80007d9e05d */
[----:B------:R-:W-:Y:S02]  /*62e0*/  F2FP.BF16.F32.PACK_AB R31, RZ, R31 ;  /* 0x0000001fff1f723e */ /* 0x000fe400000010ff */
[----:B------:R-:W-:-:S05]  /*62f0*/  IADD3.X R9, R167, R159, R95, P4, P5 ;  /* 0x0000009fa7097210 */ /* 0x000fca00027ea45f */
[----:B------:R0:W-:Y:S01]  /*6300*/  @P2 STG.E.U16 desc[UR36][R8.64+0x12], R31 ;  /* 0x0000121f08002986 */ /* 0x0001e2000c101524 */
[----:B------:R-:W-:Y:S05]  /*6310*/  @!P3 BRA `(.L_x_169) ;  /* 0x000000000004b947 */ /* 0x000fea0003800000 */
[----:B------:R0:W5:Y:S02]  /*6320*/  LDG.E.LTC128B.U16 R172, desc[UR36][R4.64+0x20] ;  /* 0x0000202404ac7981 */ /* 0x000164000c1e1520 */
.L_x_169:
[----:B------:R-:W-:Y:S05]  /*6330*/  BSYNC B1 ;  /* 0x0000000000017941 */ /* 0x000fea0003800000 */
.L_x_168:
        /* <DEDUP_REMOVED lines=9> */
.L_x_171:
[----:B------:R-:W-:Y:S05]  /*63d0*/  BSYNC B1 ;  /* 0x0000000000017941 */ /* 0x000fea0003800000 */
.L_x_170:
        /* <DEDUP_REMOVED lines=9> */
.L_x_173:
[----:B------:R-:W-:Y:S05]  /*6470*/  BSYNC B1 ;  /* 0x0000000000017941 */ /* 0x000fea0003800000 */
.L_x_172:
[----:B0----5:R-:W-:Y:S01]  /*6480*/  IMAD.U32 R12, R172, 0x10000, RZ ;  /* 0x00010000ac0c7824 */ /* 0x021fe200078e00ff */
        /* <DEDUP_REMOVED lines=8> */
.L_x_175:
[----:B------:R-:W-:Y:S05]  /*6510*/  BSYNC B1 ;  /* 0x0000000000017941 */ /* 0x000fea0003800000 */
.L_x_174:
        /* <DEDUP_REMOVED lines=9> */
.L_x_177:
[----:B------:R-:W-:Y:S05]  /*65b0*/  BSYNC B1 ;  /* 0x0000000000017941 */ /* 0x000fea0003800000 */
.L_x_176:
        /* <DEDUP_REMOVED lines=9> */
.L_x_179:
[----:B------:R-:W-:Y:S05]  /*6650*/  BSYNC B1 ;  /* 0x0000000000017941 */ /* 0x000fea0003800000 */
.L_x_178:
        /* <DEDUP_REMOVED lines=9> */
.L_x_181:
[----:B------:R-:W-:Y:S05]  /*66f0*/  BSYNC B1 ;  /* 0x0000000000017941 */ /* 0x000fea0003800000 */
.L_x_180:
[----:B0----5:R-:W-:Y:S01]  /*6700*/  SHF.L.U32 R12, R172, 0x10, RZ ;  /* 0x00000010ac0c7819 */ /* 0x021fe200000006ff */
[----:B------:R-:W-:Y:S01]  /*6710*/  BSSY B1, `(.L_x_182) ;  /* 0x0000008000017945 */ /* 0x000fe20003800000 */
[----:B------:R-:W-:-:S03]  /*6720*/  ISETP.GT.AND P2, PT, R0, 0x19, P1 ;  /* 0x000000190000780c */ /* 0x000fc60000f44270 */
[----:B------:R-:W-:-:S04]  /*6730*/  FMUL R3, R12, R155 ;  /* 0x0000009b0c037220 */ /* 0x000fc80000400000 */
[----:B------:R-:W-:-:S05]  /*6740*/  FFMA R3, R38, R154, R3 ;  /* 0x0000009a26037223 */ /* 0x000fca0000000003 */
[----:B------:R-:W-:-:S05]  /*6750*/  F2FP.BF16.F32.PACK_AB R3, RZ, R3 ;  /* 0x00000003ff03723e */ /* 0x000fca00000010ff */
[----:B------:R0:W-:Y:S01]  /*6760*/  @P3 STG.E.U16 desc[UR36][R8.64+0x30], R3 ;  /* 0x0000300308003986 */ /* 0x0001e2000c101524 */
[----:B------:R-:W-:Y:S05]  /*6770*/  @!P2 BRA `(.L_x_183) ;  /* 0x000000000004a947 */ /* 0x000fea0003800000 */
[----:B------:R0:W5:Y:S02]  /*6780*/  LDG.E.LTC128B.U16 R172, desc[UR36][R10.64+0x32] ;  /* 0x000032240aac7981 */ /* 0x000164000c1e1520 */
.L_x_183:
[----:B------:R-:W-:Y:S05]  /*6790*/  BSYNC B1 ;  /* 0x0000000000017941 */ /* 0x000fea0003800000 */
.L_x_182:
        /* <DEDUP_REMOVED lines=9> */
.L_x_185:
[----:B------:R-:W-:Y:S05]  /*6830*/  BSYNC B1 ;  /* 0x0000000000017941 */ /* 0x000fea0003800000 */
.L_x_184:
        /* <DEDUP_REMOVED lines=9> */
.L_x_187:
[----:B------:R-:W-:Y:S05]  /*68d0*/  BSYNC B1 ;  /* 0x0000000000017941 */ /* 0x000fea0003800000 */
.L_x_186:
        /* <DEDUP_REMOVED lines=9> */
.L_x_189:
[----:B------:R-:W-:Y:S05]  /*6970*/  BSYNC B1 ;  /* 0x0000000000017941 */ /* 0x000fea0003800000 */
.L_x_188:
        /* <DEDUP_REMOVED lines=9> */
.L_x_191:
[----:B------:R-:W-:Y:S05]  /*6a10*/  BSYNC B1 ;  /* 0x0000000000017941 */ /* 0x000fea0003800000 */
.L_x_190:
        /* <DEDUP_REMOVED lines=9> */
.L_x_193:
[----:B------:R-:W-:Y:S05]  /*6ab0*/  BSYNC B1 ;  /* 0x0000000000017941 */ /* 0x000fea0003800000 */
.L_x_192:
        /* <DEDUP_REMOVED lines=9> */
.L_x_195:
[----:B------:R-:W-:Y:S05]  /*6b50*/  BSYNC B1 ;  /* 0x0000000000017941 */ /* 0x000fea0003800000 */
.L_x_194:
        /* <DEDUP_REMOVED lines=9> */
.L_x_197:
[----:B------:R-:W-:Y:S05]  /*6bf0*/  BSYNC B1 ;  /* 0x0000000000017941 */ /* 0x000fea0003800000 */
.L_x_196:
        /* <DEDUP_REMOVED lines=9> */
.L_x_199:
[----:B------:R-:W-:Y:S05]  /*6c90*/  BSYNC B1 ;  /* 0x0000000000017941 */ /* 0x000fea0003800000 */
.L_x_198:
[----:B-----5:R-:W-:Y:S01]  /*6ca0*/  SHF.L.U32 R12, R172, 0x10, RZ ;  /* 0x00000010ac0c7819 */ /* 0x020fe200000006ff */
        /* <DEDUP_REMOVED lines=8> */
.L_x_201:
[----:B------:R-:W-:Y:S05]  /*6d30*/  BSYNC B1 ;  /* 0x0000000000017941 */ /* 0x000fea0003800000 */
.L_x_200:
        /* <DEDUP_REMOVED lines=9> */
.L_x_203:
[----:B------:R-:W-:Y:S05]  /*6dd0*/  BSYNC B1 ;  /* 0x0000000000017941 */ /* 0x000fea0003800000 */
.L_x_202:
        /* <DEDUP_REMOVED lines=9> */
.L_x_205:
[----:B------:R-:W-:Y:S05]  /*6e70*/  BSYNC B1 ;  /* 0x0000000000017941 */ /* 0x000fea0003800000 */
.L_x_204:
        /* <DEDUP_REMOVED lines=9> */
.L_x_207:
[----:B------:R-:W-:Y:S05]  /*6f10*/  BSYNC B1 ;  /* 0x0000000000017941 */ /* 0x000fea0003800000 */
.L_x_206:
        /* <DEDUP_REMOVED lines=9> */
.L_x_209:
[----:B------:R-:W-:Y:S05]  /*6fb0*/  BSYNC B1 ;  /* 0x0000000000017941 */ /* 0x000fea0003800000 */
.L_x_208:
        /* <DEDUP_REMOVED lines=9> */
.L_x_211:
[----:B------:R-:W-:Y:S05]  /*7050*/  BSYNC B1 ;  /* 0x0000000000017941 */ /* 0x000fea0003800000 */
.L_x_210:
        /* <DEDUP_REMOVED lines=9> */
.L_x_213:
[----:B------:R-:W-:Y:S05]  /*70f0*/  BSYNC B1 ;  /* 0x0000000000017941 */ /* 0x000fea0003800000 */
.L_x_212:
        /* <DEDUP_REMOVED lines=9> */
.L_x_215:
[----:B------:R-:W-:Y:S05]  /*7190*/  BSYNC B1 ;  /* 0x0000000000017941 */ /* 0x000fea0003800000 */
.L_x_214:
        /* <DEDUP_REMOVED lines=9> */
.L_x_217:
[----:B------:R-:W-:Y:S05]  /*7230*/  BSYNC B1 ;  /* 0x0000000000017941 */ /* 0x000fea0003800000 */
.L_x_216:
        /* <DEDUP_REMOVED lines=9> */
.L_x_219:
[----:B------:R-:W-:Y:S05]  /*72d0*/  BSYNC B1 ;  /* 0x0000000000017941 */ /* 0x000fea0003800000 */
.L_x_218:
        /* <DEDUP_REMOVED lines=9> */
.L_x_221:
[----:B------:R-:W-:Y:S05]  /*7370*/  BSYNC B1 ;  /* 0x0000000000017941 */ /* 0x000fea0003800000 */
.L_x_220:
        /* <DEDUP_REMOVED lines=9> */
.L_x_223:
[----:B------:R-:W-:Y:S05]  /*7410*/  BSYNC B1 ;  /* 0x0000000000017941 */ /* 0x000fea0003800000 */
.L_x_222:
        /* <DEDUP_REMOVED lines=9> */
.L_x_225:
[----:B------:R-:W-:Y:S05]  /*74b0*/  BSYNC B1 ;  /* 0x0000000000017941 */ /* 0x000fea0003800000 */
.L_x_224:
        /* <DEDUP_REMOVED lines=9> */
.L_x_227:
[----:B------:R-:W-:Y:S05]  /*7550*/  BSYNC B1 ;  /* 0x0000000000017941 */ /* 0x000fea0003800000 */
.L_x_226:
        /* <DEDUP_REMOVED lines=9> */
.L_x_229:
[----:B------:R-:W-:Y:S05]  /*75f0*/  BSYNC B1 ;  /* 0x0000000000017941 */ /* 0x000fea0003800000 */
.L_x_228:
        /* <DEDUP_REMOVED lines=9> */
.L_x_231:
[----:B------:R-:W-:Y:S05]  /*7690*/  BSYNC B1 ;  /* 0x0000000000017941 */ /* 0x000fea0003800000 */
.L_x_230:
        /* <DEDUP_REMOVED lines=9> */
.L_x_233:
[----:B------:R-:W-:Y:S05]  /*7730*/  BSYNC B1 ;  /* 0x0000000000017941 */ /* 0x000fea0003800000 */
.L_x_232:
        /* <DEDUP_REMOVED lines=9> */
.L_x_235:
[----:B------:R-:W-:Y:S05]  /*77d0*/  BSYNC B1 ;  /* 0x0000000000017941 */ /* 0x000fea0003800000 */
.L_x_234:
        /* <DEDUP_REMOVED lines=9> */
.L_x_237:
[----:B------:R-:W-:Y:S05]  /*7870*/  BSYNC B1 ;  /* 0x0000000000017941 */ /* 0x000fea0003800000 */
.L_x_236:
        /* <DEDUP_REMOVED lines=9> */
.L_x_239:
[----:B------:R-:W-:Y:S05]  /*7910*/  BSYNC B1 ;  /* 0x0000000000017941 */ /* 0x000fea0003800000 */
.L_x_238:
        /* <DEDUP_REMOVED lines=9> */
.L_x_241:
[----:B------:R-:W-:Y:S05]  /*79b0*/  BSYNC B1 ;  /* 0x0000000000017941 */ /* 0x000fea0003800000 */
.L_x_240:
        /* <DEDUP_REMOVED lines=9> */
.L_x_243:
[----:B------:R-:W-:Y:S05]  /*7a50*/  BSYNC B1 ;  /* 0x0000000000017941 */ /* 0x000fea0003800000 */
.L_x_242:
        /* <DEDUP_REMOVED lines=9> */
.L_x_245:
[----:B------:R-:W-:Y:S05]  /*7af0*/  BSYNC B1 ;  /* 0x0000000000017941 */ /* 0x000fea0003800000 */
.L_x_244:
        /* <DEDUP_REMOVED lines=9> */
.L_x_247:
[----:B------:R-:W-:Y:S05]  /*7b90*/  BSYNC B1 ;  /* 0x0000000000017941 */ /* 0x000fea0003800000 */
.L_x_246:
        /* <DEDUP_REMOVED lines=9> */
.L_x_249:
[----:B------:R-:W-:Y:S05]  /*7c30*/  BSYNC B1 ;  /* 0x0000000000017941 */ /* 0x000fea0003800000 */
.L_x_248:
        /* <DEDUP_REMOVED lines=9> */
.L_x_251:
[----:B------:R-:W-:Y:S05]  /*7cd0*/  BSYNC B1 ;  /* 0x0000000000017941 */ /* 0x000fea0003800000 */
.L_x_250:
        /* <DEDUP_REMOVED lines=9> */
.L_x_253:
[----:B------:R-:W-:Y:S05]  /*7d70*/  BSYNC B1 ;  /* 0x0000000000017941 */ /* 0x000fea0003800000 */
.L_x_252:
        /* <DEDUP_REMOVED lines=9> */
.L_x_255:
[----:B------:R-:W-:Y:S05]  /*7e10*/  BSYNC B1 ;  /* 0x0000000000017941 */ /* 0x000fea0003800000 */
.L_x_254:
        /* <DEDUP_REMOVED lines=9> */
.L_x_257:
[----:B------:R-:W-:Y:S05]  /*7eb0*/  BSYNC B1 ;  /* 0x0000000000017941 */ /* 0x000fea0003800000 */
.L_x_256:
        /* <DEDUP_REMOVED lines=9> */
.L_x_259:
[----:B------:R-:W-:Y:S05]  /*7f50*/  BSYNC B1 ;  /* 0x0000000000017941 */ /* 0x000fea0003800000 */
.L_x_258:
        /* <DEDUP_REMOVED lines=9> */
.L_x_261:
[----:B------:R-:W-:Y:S05]  /*7ff0*/  BSYNC B1 ;  /* 0x0000000000017941 */ /* 0x000fea0003800000 */
.L_x_260:
        /* <DEDUP_REMOVED lines=9> */
.L_x_263:
[----:B------:R-:W-:Y:S05]  /*8090*/  BSYNC B1 ;  /* 0x0000000000017941 */ /* 0x000fea0003800000 */
.L_x_262:
        /* <DEDUP_REMOVED lines=9> */
.L_x_265:
[----:B------:R-:W-:Y:S05]  /*8130*/  BSYNC B1 ;  /* 0x0000000000017941 */ /* 0x000fea0003800000 */
.L_x_264:
        /* <DEDUP_REMOVED lines=9> */
.L_x_267:
[----:B------:R-:W-:Y:S05]  /*81d0*/  BSYNC B1 ;  /* 0x0000000000017941 */ /* 0x000fea0003800000 */
.L_x_266:
        /* <DEDUP_REMOVED lines=9> */
.L_x_269:
[----:B------:R-:W-:Y:S05]  /*8270*/  BSYNC B1 ;  /* 0x0000000000017941 */ /* 0x000fea0003800000 */
.L_x_268:
        /* <DEDUP_REMOVED lines=9> */
.L_x_271:
[----:B------:R-:W-:Y:S05]  /*8310*/  BSYNC B1 ;  /* 0x0000000000017941 */ /* 0x000fea0003800000 */
.L_x_270:
        /* <DEDUP_REMOVED lines=9> */
.L_x_273:
[----:B------:R-:W-:Y:S05]  /*83b0*/  BSYNC B1 ;  /* 0x0000000000017941 */ /* 0x000fea0003800000 */
.L_x_272:
        /* <DEDUP_REMOVED lines=9> */
.L_x_275:
[----:B------:R-:W-:Y:S05]  /*8450*/  BSYNC B1 ;  /* 0x0000000000017941 */ /* 0x000fea0003800000 */
.L_x_274:
[----:B012--5:R-:W-:Y:S01]  /*8460*/  IMAD.U32 R4, R172, 0x10000, RZ ;  /* 0x00010000ac047824 */ /* 0x027fe200078e00ff */
        /* <DEDUP_REMOVED lines=8> */
.L_x_277:
[----:B------:R-:W-:Y:S05]  /*84f0*/  BSYNC B1 ;  /* 0x0000000000017941 */ /* 0x000fea0003800000 */
.L_x_276:
[----:B0----5:R-:W-:Y:S01]  /*8500*/  IMAD.U32 R4, R172, 0x10000, RZ ;  /* 0x00010000ac047824 */ /* 0x021fe200078e00ff */
[----:B------:R-:W-:Y:S01]  /*8510*/  ISETP.GT.AND P1, PT, R0, 0x79, P1 ;  /* 0x000000790000780c */ /* 0x000fe20000f24270 */
[----:B------:R-:W-:Y:S01]  /*8520*/  @P2 IMAD.MOV.U32 R5, RZ, RZ, R9 ;  /* 0x000000ffff052224 */ /* 0x000fe200078e0009 */
[----:B------:R-:W-:Y:S01]  /*8530*/  BSSY B1, `(.L_x_278) ;  /* 0x0000008000017945 */ /* 0x000fe20003800000 */
[----:B------:R-:W-:Y:S01]  /*8540*/  FMUL R3, R4, R155 ;  /* 0x0000009b04037220 */ /* 0x000fe20000400000 */
[----:B------:R-:W-:-:S03]  /*8550*/  @P2 IMAD.MOV.U32 R4, RZ, RZ, R8 ;  /* 0x000000ffff042224 */ /* 0x000fc600078e0008 */
[----:B------:R-:W-:-:S05]  /*8560*/  FFMA R3, R86, R154, R3 ;  /* 0x0000009a56037223 */ /* 0x000fca0000000003 */
[----:B------:R-:W-:-:S05]  /*8570*/  F2FP.BF16.F32.PACK_AB R3, RZ, R3 ;  /* 0x00000003ff03723e */ /* 0x000fca00000010ff */
[----:B------:R0:W-:Y:S01]  /*8580*/  @P2 STG.E.U16 desc[UR36][R4.64+0xf0], R3 ;  /* 0x0000f00304002986 */ /* 0x0001e2000c101524 */
[----:B------:R-:W-:Y:S05]  /*8590*/  @!P1 BRA `(.L_x_279) ;  /* 0x0000000000049947 */ /* 0x000fea0003800000 */
[----:B------:R2:W5:Y:S02]  /*85a0*/  LDG.E.LTC128B.U16 R172, desc[UR36][R10.64+0xf2] ;  /* 0x0000f2240aac7981 */ /* 0x000564000c1e1520 */
.L_x_279:
[----:B------:R-:W-:Y:S05]  /*85b0*/  BSYNC B1 ;  /* 0x0000000000017941 */ /* 0x000fea0003800000 */
.L_x_278:
[----:B------:R-:W-:Y:S05]  /*85c0*/  @!P1 BRA `(.L_x_280) ;  /* 0x00000024004c9947 */ /* 0x000fea0003800000 */
[----:B-----5:R-:W-:-:S04]  /*85d0*/  IMAD.U32 R172, R172, 0x10000, RZ ;  /* 0x00010000acac7824 */ /* 0x020fc800078e00ff */
[----:B------:R-:W-:-:S04]  /*85e0*/  FMUL R172, R172, R155 ;  /* 0x0000009bacac7220 */ /* 0x000fc80000400000 */
[----:B------:R-:W-:-:S05]  /*85f0*/  FFMA R172, R87, R154, R172 ;  /* 0x0000009a57ac7223 */ /* 0x000fca00000000ac */
[----:B------:R-:W-:-:S05]  /*8600*/  F2FP.BF16.F32.PACK_AB R172, RZ, R172 ;  /* 0x000000acffac723e */ /* 0x000fca00000010ff */
[----:B------:R0:W-:Y:S01]  /*8610*/  STG.E.U16 desc[UR36][R8.64+0xf2], R172 ;  /* 0x0000f2ac08007986 */ /* 0x0001e2000c101524 */
[----:B------:R-:W-:Y:S05]  /*8620*/  BRA `(.L_x_280) ;  /* 0x0000002400347947 */ /* 0x000fea0003800000 */
.L_x_29:
[----:B------:R-:W-:Y:S01]  /*8630*/  ULDC.64 UR4, c[0x0][0x5c0] ;  /* 0x0001700000047ab9 */ /* 0x000fe20000000a00 */
[-C--:B------:R-:W-:Y:S01]  /*8640*/  FMUL R88, R88, R154.reuse ;  /* 0x0000009a58587220 */ /* 0x080fe20000400000 */
[----:B------:R-:W-:Y:S01]  /*8650*/  LEA R8, P0, R166, UR4, 0x1 ;  /* 0x00000004a6087c11 */ /* 0x000fe2000f8008ff */
[----:B------:R-:W-:Y:S01]  /*8660*/  IMAD.SHL.U32 R7, R4, 0x10, RZ ;  /* 0x0000001004077824 */ /* 0x000fe200078e00ff */
[----:B------:R-:W-:Y:S01]  /*8670*/  ISETP.GT.AND P2, PT, R0, 0x1, P3 ;  /* 0x000000010000780c */ /* 0x000fe20001f44270 */
[-C--:B------:R-:W-:Y:S01]  /*8680*/  FMUL R89, R89, R154.reuse ;  /* 0x0000009a59597220 */ /* 0x080fe20000400000 */
[----:B------:R-:W-:Y:S01]  /*8690*/  LEA.HI.X R9, R166, UR5, R169, 0x1, P0 ;  /* 0x00000005a6097c11 */ /* 0x000fe200080f0ca9 */
[-C--:B------:R-:W-:Y:S01]  /*86a0*/  FMUL R90, R90, R154.reuse ;  /* 0x0000009a5a5a7220 */ /* 0x080fe20000400000 */
[----:B------:R-:W-:Y:S01]  /*86b0*/  ISETP.GT.AND P0, PT, R3, 0x8, PT ;  /* 0x000000080300780c */ /* 0x000fe20003f04270 */
[----:B------:R-:W-:Y:S01]  /*86c0*/  FMUL R91, R91, R154 ;  /* 0x0000009a5b5b7220 */ /* 0x000fe20000400000 */
[----:B------:R-:W-:Y:S01]  /*86d0*/  F2FP.BF16.F32.PACK_AB R88, RZ, R88 ;  /* 0x00000058ff58723e */ /* 0x000fe200000010ff */
[-C--:B------:R-:W-:Y:S01]  /*86e0*/  FMUL R92, R92, R154.reuse ;  /* 0x0000009a5c5c7220 */ /* 0x080fe20000400000 */
[----:B------:R-:W-:Y:S01]  /*86f0*/  ISETP.GT.AND P4, PT, R0, RZ, P0 ;  /* 0x000000ff0000720c */ /* 0x000fe20000784270 */
[----:B------:R-:W-:Y:S01]  /*8700*/  FMUL R93, R93, R154 ;  /* 0x0000009a5d5d7220 */ /* 0x000fe20000400000 */
[----:B------:R-:W-:Y:S01]  /*8710*/  SHF.L.U64.HI R6, R4, 0x4, R5 ;  /* 0x0000000404067819 */ /* 0x000fe20000010205 */
[----:B------:R-:W-:Y:S01]  /*8720*/  @P1 STG.E.U16 desc[UR36][R8.64], R88 ;  /* 0x0000005808001986 */ /* 0x000fe2000c101524 */
[----:B------:R-:W-:Y:S01]  /*8730*/  IADD3 R10, P5, R7, R8, RZ ;  /* 0x00000008070a7210 */ /* 0x000fe20007fbe0ff */
[-C--:B------:R-:W-:Y:S01]  /*8740*/  FMUL R94, R94, R154.reuse ;  /* 0x0000009a5e5e7220 */ /* 0x080fe20000400000 */
[----:B------:R-:W-:Y:S01]  /*8750*/  ISETP.GT.AND P1, PT, R0, 0x1, P0 ;  /* 0x000000010000780c */ /* 0x000fe20000724270 */
[----:B------:R-:W-:Y:S01]  /*8760*/  FMUL R95, R95, R154 ;  /* 0x0000009a5f5f7220 */ /* 0x000fe20000400000 */
[----:B------:R-:W-:Y:S01]  /*8770*/  F2FP.BF16.F32.PACK_AB R89, RZ, R89 ;  /* 0x00000059ff59723e */ /* 0x000fe200000010ff */
[----:B------:R-:W-:Y:S01]  /*8780*/  IMAD.X R11, R6, 0x1, R9, P5 ;  /* 0x00000001060b7824 */ /* 0x000fe200028e0609 */
[----:B------:R-:W-:Y:S01]  /*8790*/  F2FP.BF16.F32.PACK_AB R90, RZ, R90 ;  /* 0x0000005aff5a723e */ /* 0x000fe200000010ff */
[-C--:B------:R-:W-:Y:S01]  /*87a0*/  FMUL R96, R96, R154.reuse ;  /* 0x0000009a60607220 */ /* 0x080fe20000400000 */
[----:B------:R-:W-:Y:S01]  /*87b0*/  F2FP.BF16.F32.PACK_AB R91, RZ, R91 ;  /* 0x0000005bff5b723e */ /* 0x000fe200000010ff */
[----:B------:R-:W-:Y:S01]  /*87c0*/  @P2 STG.E.U16 desc[UR36][R8.64+0x2], R89 ;  /* 0x0000025908002986 */ /* 0x000fe2000c101524 */
[C---:B------:R-:W-:Y:S01]  /*87d0*/  ISETP.GT.AND P5, PT, R0.reuse, 0x9, P3 ;  /* 0x000000090000780c */ /* 0x040fe20001fa4270 */
[-C--:B------:R-:W-:Y:S01]  /*87e0*/  FMUL R97, R97, R154.reuse ;  /* 0x0000009a61617220 */ /* 0x080fe20000400000 */
[C---:B------:R-:W-:Y:S01]  /*87f0*/  ISETP.GT.AND P2, PT, R0.reuse, 0x8, P0 ;  /* 0x000000080000780c */ /* 0x040fe20000744270 */
[----:B------:R-:W-:Y:S01]  /*8800*/  @P4 STG.E.U16 desc[UR36][R10.64], R90 ;  /* 0x0000005a0a004986 */ /* 0x000fe2000c101524 */
[----:B------:R-:W-:Y:S01]  /*8810*/  ISETP.GT.AND P4, PT, R0, 0x8, P3 ;  /* 0x000000080000780c */ /* 0x000fe20001f84270 */
[----:B------:R-:W-:Y:S01]  /*8820*/  FMUL R98, R98, R154 ;  /* 0x0000009a62627220 */ /* 0x000fe20000400000 */
[----:B------:R-:W-:Y:S01]  /*8830*/  F2FP.BF16.F32.PACK_AB R92, RZ, R92 ;  /* 0x0000005cff5c723e */ /* 0x000fe200000010ff */
[----:B------:R-:W-:Y:S01]  /*8840*/  @P1 STG.E.U16 desc[UR36][R10.64+0x2], R91 ;  /* 0x0000025b0a001986 */ /* 0x000fe2000c101524 */
[----:B------:R-:W-:Y:S01]  /*8850*/  ISETP.GT.AND P1, PT, R0, 0x9, P0 ;  /* 0x000000090000780c */ /* 0x000fe20000724270 */
[-C--:B------:R-:W-:Y:S01]  /*8860*/  FMUL R99, R99, R154.reuse ;  /* 0x0000009a63637220 */ /* 0x080fe20000400000 */
[----:B------:R-:W-:Y:S01]  /*8870*/  F2FP.BF16.F32.PACK_AB R93, RZ, R93 ;  /* 0x0000005dff5d723e */ /* 0x000fe200000010ff */
[----:B------:R-:W-:Y:S01]  /*8880*/  FMUL R100, R100, R154 ;  /* 0x0000009a64647220 */ /* 0x000fe20000400000 */
[----:B------:R-:W-:Y:S01]  /*8890*/  F2FP.BF16.F32.PACK_AB R94, RZ, R94 ;  /* 0x0000005eff5e723e */ /* 0x000fe200000010ff */
[-C--:B------:R-:W-:Y:S01]  /*88a0*/  FMUL R101, R101, R154.reuse ;  /* 0x0000009a65657220 */ /* 0x080fe20000400000 */
[----:B------:R-:W-:Y:S01]  /*88b0*/  F2FP.BF16.F32.PACK_AB R95, RZ, R95 ;  /* 0x0000005fff5f723e */ /* 0x000fe200000010ff */
[----:B------:R-:W-:Y:S01]  /*88c0*/  FMUL R102, R102, R154 ;  /* 0x0000009a66667220 */ /* 0x000fe20000400000 */
[----:B------:R-:W-:Y:S01]  /*88d0*/  F2FP.BF16.F32.PACK_AB R96, RZ, R96 ;  /* 0x00000060ff60723e */ /* 0x000fe200000010ff */
[----:B------:R-:W-:Y:S01]  /*88e0*/  @P4 STG.E.U16 desc[UR36][R8.64+0x10], R92 ;  /* 0x0000105c08004986 */ /* 0x000fe2000c101524 */
[C---:B------:R-:W-:Y:S01]  /*88f0*/  ISETP.GT.AND P4, PT, R0.reuse, 0x10, P3 ;  /* 0x000000100000780c */ /* 0x040fe20001f84270 */
[-C--:B------:R-:W-:Y:S01]  /*8900*/  FMUL R103, R103, R154.reuse ;  /* 0x0000009a67677220 */ /* 0x080fe20000400000 */
[----:B------:R-:W-:Y:S01]  /*8910*/  F2FP.BF16.F32.PACK_AB R97, RZ, R97 ;  /* 0x00000061ff61723e */ /* 0x000fe200000010ff */
[----:B------:R-:W-:Y:S01]  /*8920*/  @P5 STG.E.U16 desc[UR36][R8.64+0x12], R93 ;  /* 0x0000125d08005986 */ /* 0x000fe2000c101524 */
[----:B------:R-:W-:Y:S01]  /*8930*/  ISETP.GT.AND P5, PT, R0, 0x11, P0 ;  /* 0x000000110000780c */ /* 0x000fe200007a4270 */
        /* <DEDUP_REMOVED lines=74> */
[-C--:B------:R-:W-:Y:S01]  /*8de0*/  FMUL R125, R125, R154.reuse ;  /* 0x0000009a7d7d7220 */ /* 0x080fe20000400000 */
[----:B------:R-:W-:Y:S01]  /*8df0*/  F2FP.BF16.F32.PACK_AB R119, RZ, R119 ;  /* 0x00000077ff77723e */ /* 0x000fe200000010ff */
[----:B------:R-:W-:Y:S01]  /*8e00*/  FMUL R126, R126, R154 ;  /* 0x0000009a7e7e7220 */ /* 0x000fe20000400000 */
[----:B------:R-:W-:Y:S01]  /*8e10*/  F2FP.BF16.F32.PACK_AB R120, RZ, R120 ;  /* 0x00000078ff78723e */ /* 0x000fe200000010ff */
        /* <DEDUP_REMOVED lines=87> */
[----:B------:R-:W-:Y:S01]  /*9390*/  SHF.L.U64.HI R15, R4, 0x8, R5 ;  /* 0x00000008040f7819 */ /* 0x000fe20000010205 */
[----:B------:R-:W-:Y:S01]  /*93a0*/  @P2 STG.E.U16 desc[UR36][R8.64+0xa2], R129 ;  /* 0x0000a28108002986 */ /* 0x000fe2000c101524 */
[----:B------:R-:W-:Y:S01]  /*93b0*/  ISETP.GT.AND P2, PT, R0, 0x59, P3 ;  /* 0x000000590000780c */ /* 0x000fe20001f44270 */
[-C--:B------:R-:W-:Y:S01]  /*93c0*/  FMUL R25, R25, R154.reuse ;  /* 0x0000009a19197220 */ /* 0x080fe20000400000 */
[----:B------:R-:W-:Y:S01]  /*93d0*/  SHF.L.U32 R21, R4, 0x8, RZ ;  /* 0x0000000804157819 */ /* 0x000fe200000006ff */
[----:B------:R-:W-:Y:S01]  /*93e0*/  @P5 STG.E.U16 desc[UR36][R10.64+0xa0], R130 ;  /* 0x0000a0820a005986 */ /* 0x000fe2000c101524 */
[----:B------:R-:W-:Y:S01]  /*93f0*/  ISETP.GT.AND P5, PT, R0, 0x58, P0 ;  /* 0x000000580000780c */ /* 0x000fe200007a4270 */
        /* <DEDUP_REMOVED lines=26> */
[-C--:B------:R-:W-:Y:S01]  /*95a0*/  FMUL R32, R32, R154.reuse ;  /* 0x0000009a20207220 */ /* 0x080fe20000400000 */
[----:B------:R-:W-:Y:S01]  /*95b0*/  F2FP.BF16.F32.PACK_AB R25, RZ, R25 ;  /* 0x00000019ff19723e */ /* 0x000fe200000010ff */
[----:B------:R-:W-:Y:S01]  /*95c0*/  FMUL R33, R33, R154 ;  /* 0x0000009a21217220 */ /* 0x000fe20000400000 */
        /* <DEDUP_REMOVED lines=26> */
[----:B------:R-:W-:Y:S01]  /*9770*/  F2FP.BF16.F32.PACK_AB R33, RZ, R33 ;  /* 0x00000021ff21723e */ /* 0x000fe200000010ff */
[----:B------:R-:W-:Y:S01]  /*9780*/  FMUL R41, R41, R154 ;  /* 0x0000009a29297220 */ /* 0x000fe20000400000 */
[----:B------:R-:W-:Y:S01]  /*9790*/  F2FP.BF16.F32.PACK_AB R34, RZ, R34 ;  /* 0x00000022ff22723e */ /* 0x000fe200000010ff */
[-C--:B------:R-:W-:Y:S01]  /*97a0*/  FMUL R42, R42, R154.reuse ;  /* 0x0000009a2a2a7220 */ /* 0x080fe20000400000 */
[----:B------:R-:W-:Y:S01]  /*97b0*/  F2FP.BF16.F32.PACK_AB R35, RZ, R35 ;  /* 0x00000023ff23723e */ /* 0x000fe200000010ff */
[----:B------:R-:W-:Y:S01]  /*97c0*/  @P4 STG.E.U16 desc[UR36][R10.64+0xd2], R143 ;  /* 0x0000d28f0a004986 */ /* 0x000fe2000c101524 */
[C---:B------:R-:W-:Y:S01]  /*97d0*/  ISETP.GT.AND P4, PT, R0.reuse, 0x71, P0 ;  /* 0x000000710000780c */ /* 0x040fe20000784270 */
[----:B------:R-:W-:Y:S01]  /*97e0*/  FMUL R43, R43, R154 ;  /* 0x0000009a2b2b7220 */ /* 0x000fe20000400000 */
[----:B------:R-:W-:Y:S01]  /*97f0*/  F2FP.BF16.F32.PACK_AB R36, RZ, R36 ;  /* 0x00000024ff24723e */ /* 0x000fe200000010ff */
[----:B------:R-:W-:Y:S01]  /*9800*/  @P5 STG.E.U16 desc[UR36][R8.64+0xe0], R144 ;  /* 0x0000e09008005986 */ /* 0x000fe2000c101524 */
[----:B------:R-:W-:Y:S01]  /*9810*/  ISETP.GT.AND P5, PT, R0, 0x70, P0 ;  /* 0x000000700000780c */ /* 0x000fe200007a4270 */
[----:B------:R-:W-:Y:S01]  /*9820*/  @P1 IMAD.MOV.U32 R4, RZ, RZ, R8 ;  /* 0x000000ffff041224 */ /* 0x000fe200078e0008 */
[----:B------:R-:W-:Y:S01]  /*9830*/  F2FP.BF16.F32.PACK_AB R37, RZ, R37 ;  /* 0x00000025ff25723e */ /* 0x000fe200000010ff */
[----:B------:R-:W-:Y:S01]  /*9840*/  @P1 IMAD.MOV.U32 R5, RZ, RZ, R9 ;  /* 0x000000ffff051224 */ /* 0x000fe200078e0009 */
[----:B------:R-:W-:Y:S01]  /*9850*/  F2FP.BF16.F32.PACK_AB R38, RZ, R38 ;  /* 0x00000026ff26723e */ /* 0x000fe200000010ff */
[-C--:B------:R-:W-:Y:S01]  /*9860*/  FMUL R44, R44, R154.reuse ;  /* 0x0000009a2c2c7220 */ /* 0x080fe20000400000 */
[----:B------:R-:W-:Y:S01]  /*9870*/  F2FP.BF16.F32.PACK_AB R39, RZ, R39 ;  /* 0x00000027ff27723e */ /* 0x000fe200000010ff */
[----:B------:R-:W-:Y:S01]  /*9880*/  FMUL R45, R45, R154 ;  /* 0x0000009a2d2d7220 */ /* 0x000fe20000400000 */
[----:B------:R0:W-:Y:S01]  /*9890*/  @P1 STG.E.U16 desc[UR36][R4.64+0xe2], R145 ;  /* 0x0000e29104001986 */ /* 0x0001e2000c101524 */
[----:B------:R-:W-:Y:S01]  /*98a0*/  IADD3 R12, P1, P2, R7, R8, R21 ;  /* 0x00000008070c7210 */ /* 0x000fe20007a3e015 */
[----:B------:R-:W-:Y:S01]  /*98b0*/  FMUL R46, R46, R154 ;  /* 0x0000009a2e2e7220 */ /* 0x000fe20000400000 */
[----:B------:R-:W-:Y:S01]  /*98c0*/  F2FP.BF16.F32.PACK_AB R40, RZ, R40 ;  /* 0x00000028ff28723e */ /* 0x000fe200000010ff */
[-C--:B------:R-:W-:Y:S01]  /*98d0*/  FMUL R47, R47, R154.reuse ;  /* 0x0000009a2f2f7220 */ /* 0x080fe20000400000 */
[----:B------:R-:W-:Y:S01]  /*98e0*/  IADD3.X R13, R6, R9, R15, P1, P2 ;  /* 0x00000009060d7210 */ /* 0x000fe20000fe440f */
[-C--:B------:R-:W-:Y:S01]  /*98f0*/  FMUL R48, R48, R154.reuse ;  /* 0x0000009a30307220 */ /* 0x080fe20000400000 */
[----:B------:R-:W-:Y:S01]  /*9900*/  ISETP.GT.AND P1, PT, R3, 0x80, PT ;  /* 0x000000800300780c */ /* 0x000fe20003f24270 */
[-C--:B------:R-:W-:Y:S01]  /*9910*/  FMUL R49, R49, R154.reuse ;  /* 0x0000009a31317220 */ /* 0x080fe20000400000 */
[----:B------:R-:W-:Y:S01]  /*9920*/  ISETP.GT.AND P2, PT, R3, 0x88, PT ;  /* 0x000000880300780c */ /* 0x000fe20003f44270 */
[----:B------:R-:W-:Y:S01]  /*9930*/  FMUL R50, R50, R154 ;  /* 0x0000009a32327220 */ /* 0x000fe20000400000 */
[----:B------:R-:W-:Y:S01]  /*9940*/  F2FP.BF16.F32.PACK_AB R41, RZ, R41 ;  /* 0x00000029ff29723e */ /* 0x000fe200000010ff */
[----:B0-----:R-:W-:Y:S01]  /*9950*/  @P5 IMAD.MOV.U32 R4, RZ, RZ, R10 ;  /* 0x000000ffff045224 */ /* 0x001fe200078e000a */
[----:B------:R-:W-:Y:S01]  /*9960*/  F2FP.BF16.F32.PACK_AB R42, RZ, R42 ;  /* 0x0000002aff2a723e */ /* 0x000fe200000010ff */
[----:B------:R-:W-:Y:S01]  /*9970*/  @P5 IMAD.MOV.U32 R5, RZ, RZ, R11 ;  /* 0x000000ffff055224 */ /* 0x000fe200078e000b */
[----:B------:R-:W-:Y:S01]  /*9980*/  F2FP.BF16.F32.PACK_AB R43, RZ, R43 ;  /* 0x0000002bff2b723e */ /* 0x000fe200000010ff */
[----:B------:R-:W-:Y:S01]  /*9990*/  FMUL R51, R51, R154 ;  /* 0x0000009a33337220 */ /* 0x000fe20000400000 */
[----:B------:R-:W-:Y:S01]  /*99a0*/  F2FP.BF16.F32.PACK_AB R44, RZ, R44 ;  /* 0x0000002cff2c723e */ /* 0x000fe200000010ff */
[-C--:B------:R-:W-:Y:S01]  /*99b0*/  FMUL R52, R52, R154.reuse ;  /* 0x0000009a34347220 */ /* 0x080fe20000400000 */
[----:B------:R0:W-:Y:S01]  /*99c0*/  @P5 STG.E.U16 desc[UR36][R4.64+0xe0], R146 ;  /* 0x0000e09204005986 */ /* 0x0001e2000c101524 */
[C---:B------:R-:W-:Y:S01]  /*99d0*/  ISETP.GT.AND P5, PT, R0.reuse, 0x78, P3 ;  /* 0x000000780000780c */ /* 0x040fe20001fa4270 */
[-C--:B------:R-:W-:Y:S01]  /*99e0*/  FMUL R53, R53, R154.reuse ;  /* 0x0000009a35357220 */ /* 0x080fe20000400000 */
[C---:B------:R-:W-:Y:S01]  /*99f0*/  ISETP.GT.AND P3, PT, R0.reuse, 0x79, P3 ;  /* 0x000000790000780c */ /* 0x040fe20001f64270 */
[----:B------:R-:W-:Y:S01]  /*9a00*/  @P4 STG.E.U16 desc[UR36][R10.64+0xe2], R147 ;  /* 0x0000e2930a004986 */ /* 0x000fe2000c101524 */
[----:B------:R-:W-:Y:S01]  /*9a10*/  ISETP.GT.AND P4, PT, R0, 0x78, P0 ;  /* 0x000000780000780c */ /* 0x000fe20000784270 */
[-C--:B------:R-:W-:Y:S01]  /*9a20*/  FMUL R54, R54, R154.reuse ;  /* 0x0000009a36367220 */ /* 0x080fe20000400000 */
[----:B------:R-:W-:Y:S01]  /*9a30*/  ISETP.GT.AND P0, PT, R0, 0x79, P0 ;  /* 0x000000790000780c */ /* 0x000fe20000704270 */
[-C--:B------:R-:W-:Y:S01]  /*9a40*/  FMUL R55, R55, R154.reuse ;  /* 0x0000009a37377220 */ /* 0x080fe20000400000 */
[----:B------:R-:W-:Y:S01]  /*9a50*/  F2FP.BF16.F32.PACK_AB R45, RZ, R45 ;  /* 0x0000002dff2d723e */ /* 0x000fe200000010ff */
[----:B------:R-:W-:Y:S01]  /*9a60*/  FMUL R56, R56, R154 ;  /* 0x0000009a38387220 */ /* 0x000fe20000400000 */
[----:B------:R-:W-:Y:S01]  /*9a70*/  F2FP.BF16.F32.PACK_AB R46, RZ, R46 ;  /* 0x0000002eff2e723e */ /* 0x000fe200000010ff */
[----:B------:R-:W-:Y:S01]  /*9a80*/  FMUL R57, R57, R154 ;  /* 0x0000009a39397220 */ /* 0x000fe20000400000 */
[----:B------:R-:W-:Y:S01]  /*9a90*/  F2FP.BF16.F32.PACK_AB R47, RZ, R47 ;  /* 0x0000002fff2f723e */ /* 0x000fe200000010ff */
[----:B------:R-:W-:Y:S01]  /*9aa0*/  @P5 STG.E.U16 desc[UR36][R8.64+0xf0], R148 ;  /* 0x0000f09408005986 */ /* 0x000fe2000c101524 */
[----:B0-----:R-:W-:Y:S01]  /*9ab0*/  IADD3 R4, P5, R21, R8, RZ ;  /* 0x0000000815047210 */ /* 0x001fe20007fbe0ff */
[----:B------:R-:W-:Y:S01]  /*9ac0*/  FMUL R58, R58, R154 ;  /* 0x0000009a3a3a7220 */ /* 0x000fe20000400000 */
[----:B------:R-:W-:Y:S01]  /*9ad0*/  F2FP.BF16.F32.PACK_AB R48, RZ, R48 ;  /* 0x00000030ff30723e */ /* 0x000fe200000010ff */
[----:B------:R0:W-:Y:S01]  /*9ae0*/  @P3 STG.E.U16 desc[UR36][R8.64+0xf2], R149 ;  /* 0x0000f29508003986 */ /* 0x0001e2000c101524 */
[C---:B------:R-:W-:Y:S01]  /*9af0*/  ISETP.GT.AND P3, PT, R0.reuse, RZ, P1 ;  /* 0x000000ff0000720c */ /* 0x040fe20000f64270 */
[----:B------:R-:W-:Y:S01]  /*9b00*/  IMAD.X R5, R15, 0x1, R9, P5 ;  /* 0x000000010f057824 */ /* 0x000fe200028e0609 */
[C---:B------:R-:W-:Y:S01]  /*9b10*/  ISETP.GT.AND P5, PT, R0.reuse, RZ, P2 ;  /* 0x000000ff0000720c */ /* 0x040fe200017a4270 */
        /* <DEDUP_REMOVED lines=8> */
[----:B------:R-:W-:Y:S01]  /*9ba0*/  FMUL R61, R61, R154 ;  /* 0x0000009a3d3d7220 */ /* 0x000fe20000400000 */
[----:B------:R-:W-:Y:S01]  /*9bb0*/  F2FP.BF16.F32.PACK_AB R51, RZ, R51 ;  /* 0x00000033ff33723e */ /* 0x000fe200000010ff */
[----:B------:R-:W-:Y:S01]  /*9bc0*/  @P3 STG.E.U16 desc[UR36][R4.64], R24 ;  /* 0x0000001804003986 */ /* 0x000fe2000c101524 */
[C---:B0-----:R-:W-:Y:S01]  /*9bd0*/  IADD3 R8, P3, R7.reuse, R4, RZ ;  /* 0x0000000407087210 */ /* 0x041fe20007f7e0ff */
[----:B------:R-:W-:Y:S01]  /*9be0*/  FMUL R62, R62, R154 ;  /* 0x0000009a3e3e7220 */ /* 0x000fe20000400000 */
[----:B------:R-:W-:Y:S01]  /*9bf0*/  F2FP.BF16.F32.PACK_AB R52, RZ, R52 ;  /* 0x00000034ff34723e */ /* 0x000fe200000010ff */
[----:B------:R-:W-:Y:S01]  /*9c00*/  @P4 STG.E.U16 desc[UR36][R4.64+0x2], R25 ;  /* 0x0000021904004986 */ /* 0x000fe2000c101524 */
[----:B------:R-:W-:Y:S01]  /*9c10*/  IADD3 R14, P4, R7, R4, RZ ;  /* 0x00000004070e7210 */ /* 0x000fe20007f9e0ff */
[--C-:B------:R-:W-:Y:S01]  /*9c20*/  IMAD.X R9, R6, 0x1, R5.reuse, P3 ;  /* 0x0000000106097824 */ /* 0x100fe200018e0605 */
[----:B------:R-:W-:Y:S01]  /*9c30*/  ISETP.GT.AND P3, PT, R0, 0x9, P2 ;  /* 0x000000090000780c */ /* 0x000fe20001764270 */
[-C--:B------:R-:W-:Y:S01]  /*9c40*/  FMUL R63, R63, R154.reuse ;  /* 0x0000009a3f3f7220 */ /* 0x080fe20000400000 */
[----:B------:R-:W-:Y:S01]  /*9c50*/  F2FP.BF16.F32.PACK_AB R53, RZ, R53 ;  /* 0x00000035ff35723e */ /* 0x000fe200000010ff */
[----:B------:R-:W-:Y:S01]  /*9c60*/  IMAD.X R15, R6, 0x1, R5, P4 ;  /* 0x00000001060f7824 */ /* 0x000fe200020e0605 */
[----:B------:R-:W-:Y:S01]  /*9c70*/  ISETP.GT.AND P4, PT, R0, 0x8, P1 ;  /* 0x000000080000780c */ /* 0x000fe20000f84270 */
[----:B------:R-:W-:Y:S01]  /*9c80*/  FMUL R64, R64, R154 ;  /* 0x0000009a40407220 */ /* 0x000fe20000400000 */
[----:B------:R-:W-:Y:S01]  /*9c90*/  F2FP.BF16.F32.PACK_AB R54, RZ, R54 ;  /* 0x00000036ff36723e */ /* 0x000fe200000010ff */
[-C--:B------:R-:W-:Y:S01]  /*9ca0*/  FMUL R65, R65, R154.reuse ;  /* 0x0000009a41417220 */ /* 0x080fe20000400000 */
        /* <DEDUP_REMOVED lines=13> */
[-C--:B------:R-:W-:Y:S01]  /*9d80*/  FMUL R70, R70, R154.reuse ;  /* 0x0000009a46467220 */ /* 0x080fe20000400000 */
[----:B------:R-:W-:Y:S01]  /*9d90*/  @P5 STG.E.U16 desc[UR36][R4.64+0x12], R29 ;  /* 0x0000121d04005986 */ /* 0x000fe2000c101524 */
[C---:B------:R-:W-:Y:S01]  /*9da0*/  ISETP.GT.AND P5, PT, R0.reuse, 0x11, P1 ;  /* 0x000000110000780c */ /* 0x040fe20000fa4270 */
[----:B------:R-:W-:Y:S01]  /*9db0*/  FMUL R71, R71, R154 ;  /* 0x0000009a47477220 */ /* 0x000fe20000400000 */
[----:B------:R-:W-:Y:S01]  /*9dc0*/  F2FP.BF16.F32.PACK_AB R58, RZ, R58 ;  /* 0x0000003aff3a723e */ /* 0x000fe200000010ff */
[----:B------:R-:W-:Y:S01]  /*9dd0*/  @P0 STG.E.U16 desc[UR36][R8.64+0x10], R30 ;  /* 0x0000101e08000986 */ /* 0x000fe2000c101524 */
[----:B------:R-:W-:Y:S01]  /*9de0*/  ISETP.GT.AND P0, PT, R0, 0x10, P2 ;  /* 0x000000100000780c */ /* 0x000fe20001704270 */
        /* <DEDUP_REMOVED lines=11> */
[----:B------:R-:W-:Y:S01]  /*9ea0*/  ISETP.GT.AND P5, PT, R0, 0x19, P1 ;  /* 0x000000190000780c */ /* 0x000fe20000fa4270 */
[--C-:B------:R-:W-:Y:S01]  /*9eb0*/  @P0 IMAD.MOV.U32 R6, RZ, RZ, R12.reuse ;  /* 0x000000ffff060224 */ /* 0x100fe200078e000c */
[----:B------:R-:W-:Y:S01]  /*9ec0*/  @P0 MOV R7, R13 ;  /* 0x0000000d00070202 */ /* 0x000fe20000000f00 */
[----:B------:R-:W-:Y:S01]  /*9ed0*/  FMUL R75, R75, R154 ;  /* 0x0000009a4b4b7220 */ /* 0x000fe20000400000 */
[----:B------:R-:W-:Y:S01]  /*9ee0*/  F2FP.BF16.F32.PACK_AB R62, RZ, R62 ;  /* 0x0000003eff3e723e */ /* 0x000fe200000010ff */
[-C--:B------:R-:W-:Y:S01]  /*9ef0*/  FMUL R76, R76, R154.reuse ;  /* 0x0000009a4c4c7220 */ /* 0x080fe20000400000 */
[----:B------:R-:W-:Y:S01]  /*9f00*/  F2FP.BF16.F32.PACK_AB R63, RZ, R63 ;  /* 0x0000003fff3f723e */ /* 0x000fe200000010ff */
[----:B------:R0:W-:Y:S01]  /*9f10*/  @P0 STG.E.U16 desc[UR36][R6.64+0x20], R34 ;  /* 0x0000202206000986 */ /* 0x0001e2000c101524 */
        /* <DEDUP_REMOVED lines=11> */
[--C-:B0-----:R-:W-:Y:S01]  /*9fd0*/  @P3 IMAD.MOV.U32 R6, RZ, RZ, R12.reuse ;  /* 0x000000ffff063224 */ /* 0x101fe200078e000c */
[----:B------:R-:W-:Y:S01]  /*9fe0*/  F2FP.BF16.F32.PACK_AB R69, RZ, R69 ;  /* 0x00000045ff45723e */ /* 0x000fe200000010ff */
[--C-:B------:R-:W-:Y:S01]  /*9ff0*/  @P3 IMAD.MOV.U32 R7, RZ, RZ, R13.reuse ;  /* 0x000000ffff073224 */ /* 0x100fe200078e000d */
[----:B------:R-:W-:Y:S01]  /*a000*/  F2FP.BF16.F32.PACK_AB R70, RZ, R70 ;  /* 0x00000046ff46723e */ /* 0x000fe200000010ff */
[-C--:B------:R-:W-:Y:S01]  /*a010*/  FMUL R82, R82, R154.reuse ;  /* 0x0000009a52527220 */ /* 0x080fe20000400000 */
[----:B------:R-:W-:Y:S01]  /*a020*/  F2FP.BF16.F32.PACK_AB R71, RZ, R71 ;  /* 0x00000047ff47723e */ /* 0x000fe200000010ff */
[-C--:B------:R-:W-:Y:S01]  /*a030*/  FMUL R83, R83, R154.reuse ;  /* 0x0000009a53537220 */ /* 0x080fe20000400000 */
[----:B------:R0:W-:Y:S01]  /*a040*/  @P3 STG.E.U16 desc[UR36][R6.64+0x22], R35 ;  /* 0x0000222306003986 */ /* 0x0001e2000c101524 */
        /* <DEDUP_REMOVED lines=11> */
[----:B0-----:R-:W-:Y:S01]  /*a100*/  @P0 IMAD.MOV.U32 R6, RZ, RZ, R12 ;  /* 0x000000ffff060224 */ /* 0x001fe200078e000c */
[----:B------:R-:W-:Y:S01]  /*a110*/  F2FP.BF16.F32.PACK_AB R75, RZ, R75 ;  /* 0x0000004bff4b723e */ /* 0x000fe200000010ff */
[----:B------:R-:W-:Y:S01]  /*a120*/  @P0 IMAD.MOV.U32 R7, RZ, RZ, R13 ;  /* 0x000000ffff070224 */ /* 0x000fe200078e000d */
[----:B------:R-:W-:Y:S01]  /*a130*/  F2FP.BF16.F32.PACK_AB R76, RZ, R76 ;  /* 0x0000004cff4c723e */ /* 0x000fe200000010ff */
[----:B------:R-:W-:Y:S01]  /*a140*/  FMUL R87, R87, R154 ;  /* 0x0000009a57577220 */ /* 0x000fe20000400000 */
[----:B------:R-:W-:-:S02]  /*a150*/  F2FP.BF16.F32.PACK_AB R77, RZ, R77 ;  /* 0x0000004dff4d723e */ /* 0x000fc400000010ff */
[----:B------:R0:W-:Y:S01]  /*a160*/  @P0 STG.E.U16 desc[UR36][R6.64+0x30], R38 ;  /* 0x0000302606000986 */ /* 0x0001e2000c101524 */
[----:B------:R-:W-:Y:S02]  /*a170*/  ISETP.GT.AND P0, PT, R0, 0x20, P2 ;  /* 0x000000200000780c */ /* 0x000fe40001704270 */
[----:B------:R-:W-:Y:S02]  /*a180*/  F2FP.BF16.F32.PACK_AB R78, RZ, R78 ;  /* 0x0000004eff4e723e */ /* 0x000fe400000010ff */
[----:B------:R-:W-:Y:S02]  /*a190*/  F2FP.BF16.F32.PACK_AB R79, RZ, R79 ;  /* 0x0000004fff4f723e */ /* 0x000fe400000010ff */
[----:B------:R-:W-:Y:S02]  /*a1a0*/  F2FP.BF16.F32.PACK_AB R80, RZ, R80 ;  /* 0x00000050ff50723e */ /* 0x000fe400000010ff */
[----:B------:R-:W-:Y:S02]  /*a1b0*/  F2FP.BF16.F32.PACK_AB R81, RZ, R81 ;  /* 0x00000051ff51723e */ /* 0x000fe400000010ff */
[----:B------:R-:W-:Y:S01]  /*a1c0*/  F2FP.BF16.F32.PACK_AB R82, RZ, R82 ;  /* 0x00000052ff52723e */ /* 0x000fe200000010ff */
[----:B0-----:R-:W-:Y:S01]  /*a1d0*/  @P3 IMAD.MOV.U32 R6, RZ, RZ, R12 ;  /* 0x000000ffff063224 */ /* 0x001fe200078e000c */
[----:B------:R-:W-:Y:S01]  /*a1e0*/  F2FP.BF16.F32.PACK_AB R83, RZ, R83 ;  /* 0x00000053ff53723e */ /* 0x000fe200000010ff */
[----:B------:R-:W-:Y:S01]  /*a1f0*/  @P3 IMAD.MOV.U32 R7, RZ, RZ, R13 ;  /* 0x000000ffff073224 */ /* 0x000fe200078e000d */
[----:B------:R-:W-:-:S02]  /*a200*/  F2FP.BF16.F32.PACK_AB R84, RZ, R84 ;  /* 0x00000054ff54723e */ /* 0x000fc400000010ff */
[----:B------:R-:W-:Y:S02]  /*a210*/  F2FP.BF16.F32.PACK_AB R85, RZ, R85 ;  /* 0x00000055ff55723e */ /* 0x000fe400000010ff */
[----:B------:R0:W-:Y:S01]  /*a220*/  @P3 STG.E.U16 desc[UR36][R6.64+0x32], R39 ;  /* 0x0000322706003986 */ /* 0x0001e2000c101524 */
[C---:B------:R-:W-:Y:S02]  /*a230*/  ISETP.GT.AND P3, PT, R0.reuse, 0x21, P2 ;  /* 0x000000210000780c */ /* 0x040fe40001764270 */
[----:B------:R-:W-:Y:S01]  /*a240*/  F2FP.BF16.F32.PACK_AB R86, RZ, R86 ;  /* 0x00000056ff56723e */ /* 0x000fe200000010ff */
[----:B------:R-:W-:Y:S01]  /*a250*/  @P4 STG.E.U16 desc[UR36][R4.64+0x40], R40 ;  /* 0x0000402804004986 */ /* 0x000fe2000c101524 */
[C---:B------:R-:W-:Y:S02]  /*a260*/  ISETP.GT.AND P4, PT, R0.reuse, 0x28, P1 ;  /* 0x000000280000780c */ /* 0x040fe40000f84270 */
[----:B------:R-:W-:Y:S01]  /*a270*/  F2FP.BF16.F32.PACK_AB R87, RZ, R87 ;  /* 0x00000057ff57723e */ /* 0x000fe200000010ff */
[----:B------:R-:W-:Y:S01]  /*a280*/  @P5 STG.E.U16 desc[UR36][R4.64+0x42], R41 ;  /* 0x0000422904005986 */ /* 0x000fe2000c101524 */
[----:B------:R-:W-:Y:S01]  /*a290*/  ISETP.GT.AND P5, PT, R0, 0x29, P1 ;  /* 0x000000290000780c */ /* 0x000fe20000fa4270 */
[----:B0-----:R-:W-:-:S02]  /*a2a0*/  @P0 IMAD.MOV.U32 R6, RZ, RZ, R12 ;  /* 0x000000ffff060224 */ /* 0x001fc400078e000c */
[----:B------:R-:W-:-:S05]  /*a2b0*/  @P0 IMAD.MOV.U32 R7, RZ, RZ, R13 ;  /* 0x000000ffff070224 */ /* 0x000fca00078e000d */
[----:B------:R0:W-:Y:S01]  /*a2c0*/  @P0 STG.E.U16 desc[UR36][R6.64+0x40], R42 ;  /* 0x0000402a06000986 */ /* 0x0001e2000c101524 */
[----:B------:R-:W-:Y:S02]  /*a2d0*/  ISETP.GT.AND P0, PT, R0, 0x28, P2 ;  /* 0x000000280000780c */ /* 0x000fe40001704270 */
[----:B0-----:R-:W-:Y:S01]  /*a2e0*/  @P3 MOV R6, R12 ;  /* 0x0000000c00063202 */ /* 0x001fe20000000f00 */
[----:B------:R-:W-:-:S05]  /*a2f0*/  @P3 IMAD.MOV.U32 R7, RZ, RZ, R13 ;  /* 0x000000ffff073224 */ /* 0x000fca00078e000d */
[----:B------:R0:W-:Y:S01]  /*a300*/  @P3 STG.E.U16 desc[UR36][R6.64+0x42], R43 ;  /* 0x0000422b06003986 */ /* 0x0001e2000c101524 */
[----:B------:R-:W-:-:S03]  /*a310*/  ISETP.GT.AND P3, PT, R0, 0x29, P2 ;  /* 0x000000290000780c */ /* 0x000fc60001764270 */
[----:B------:R-:W-:Y:S01]  /*a320*/  @P4 STG.E.U16 desc[UR36][R4.64+0x50], R44 ;  /* 0x0000502c04004986 */ /* 0x000fe2000c101524 */
[----:B------:R-:W-:-:S03]  /*a330*/  ISETP.GT.AND P4, PT, R0, 0x30, P1 ;  /* 0x000000300000780c */ /* 0x000fc60000f84270 */
[----:B------:R-:W-:Y:S01]  /*a340*/  @P5 STG.E.U16 desc[UR36][R4.64+0x52], R45 ;  /* 0x0000522d04005986 */ /* 0x000fe2000c101524 */
[----:B------:R-:W-:Y:S01]  /*a350*/  ISETP.GT.AND P5, PT, R0, 0x31, P1 ;  /* 0x000000310000780c */ /* 0x000fe20000fa4270 */
[----:B0-----:R-:W-:Y:S02]  /*a360*/  @P0 IMAD.MOV.U32 R6, RZ, RZ, R12 ;  /* 0x000000ffff060224 */ /* 0x001fe400078e000c */
[----:B------:R-:W-:-:S05]  /*a370*/  @P0 IMAD.MOV.U32 R7, RZ, RZ, R13 ;  /* 0x000000ffff070224 */ /* 0x000fca00078e000d */
[----:B------:R0:W-:Y:S01]  /*a380*/  @P0 STG.E.U16 desc[UR36][R6.64+0x50], R46 ;  /* 0x0000502e06000986 */ /* 0x0001e2000c101524 */
[----:B------:R-:W-:Y:S01]  /*a390*/  ISETP.GT.AND P0, PT, R0, 0x30, P2 ;  /* 0x000000300000780c */ /* 0x000fe20001704270 */
[----:B0-----:R-:W-:Y:S02]  /*a3a0*/  @P3 IMAD.MOV.U32 R6, RZ, RZ, R12 ;  /* 0x000000ffff063224 */ /* 0x001fe400078e000c */
        /* <DEDUP_REMOVED lines=11> */
[----:B0-----:R-:W-:Y:S01]  /*a460*/  @P3 IMAD.MOV.U32 R6, RZ, RZ, R12 ;  /* 0x000000ffff063224 */ /* 0x001fe200078e000c */
[----:B------:R-:W-:-:S05]  /*a470*/  @P3 MOV R7, R13 ;  /* 0x0000000d00073202 */ /* 0x000fca0000000f00 */
        /* <DEDUP_REMOVED lines=29> */
[----:B------:R-:W-:Y:S02]  /*a650*/  ISETP.GT.AND P5, PT, R0, 0x51, P1 ;  /* 0x000000510000780c */ /* 0x000fe40000fa4270 */
[----:B0-----:R-:W-:Y:S01]  /*a660*/  @P0 MOV R6, R12 ;  /* 0x0000000c00060202 */ /* 0x001fe20000000f00 */
        /* <DEDUP_REMOVED lines=23> */
[----:B0-----:R-:W-:Y:S01]  /*a7e0*/  @P0 IMAD.MOV.U32 R6, RZ, RZ, R12 ;  /* 0x000000ffff060224 */ /* 0x001fe200078e000c */
[----:B------:R-:W-:-:S05]  /*a7f0*/  @P0 MOV R7, R13 ;  /* 0x0000000d00070202 */ /* 0x000fca0000000f00 */
        /* <DEDUP_REMOVED lines=25> */
[----:B------:R-:W-:Y:S02]  /*a990*/  ISETP.GT.AND P0, PT, R0, 0x70, P2 ;  /* 0x000000700000780c */ /* 0x000fe40001704270 */
[----:B0-----:R-:W-:Y:S01]  /*a9a0*/  @P3 MOV R6, R12 ;  /* 0x0000000c00063202 */ /* 0x001fe20000000f00 */
[----:B------:R-:W-:-:S05]  /*a9b0*/  @P3 IMAD.MOV.U32 R7, RZ, RZ, R13 ;  /* 0x000000ffff073224 */ /* 0x000fca00078e000d */
[----:B------:R0:W-:Y:S01]  /*a9c0*/  @P3 STG.E.U16 desc[UR36][R6.64+0xd2], R79 ;  /* 0x0000d24f06003986 */ /* 0x0001e2000c101524 */
[C---:B------:R-:W-:Y:S02]  /*a9d0*/  ISETP.GT.AND P3, PT, R0.reuse, 0x78, P1 ;  /* 0x000000780000780c */ /* 0x040fe40000f64270 */
[C---:B------:R-:W-:Y:S01]  /*a9e0*/  ISETP.GT.AND P1, PT, R0.reuse, 0x79, P1 ;  /* 0x000000790000780c */ /* 0x040fe20000f24270 */
[----:B------:R-:W-:Y:S01]  /*a9f0*/  @P4 STG.E.U16 desc[UR36][R4.64+0xe0], R80 ;  /* 0x0000e05004004986 */ /* 0x000fe2000c101524 */
[----:B------:R-:W-:-:S03]  /*aa00*/  ISETP.GT.AND P4, PT, R0, 0x71, P2 ;  /* 0x000000710000780c */ /* 0x000fc60001784270 */
[----:B------:R-:W-:Y:S01]  /*aa10*/  @P5 STG.E.U16 desc[UR36][R4.64+0xe2], R81 ;  /* 0x0000e25104005986 */ /* 0x000fe2000c101524 */
[C---:B------:R-:W-:Y:S02]  /*aa20*/  ISETP.GT.AND P5, PT, R0.reuse, 0x78, P2 ;  /* 0x000000780000780c */ /* 0x040fe400017a4270 */
[----:B------:R-:W-:Y:S01]  /*aa30*/  ISETP.GT.AND P2, PT, R0, 0x79, P2 ;  /* 0x000000790000780c */ /* 0x000fe20001744270 */
[----:B0-----:R-:W-:Y:S02]  /*aa40*/  @P0 IMAD.MOV.U32 R6, RZ, RZ, R12 ;  /* 0x000000ffff060224 */ /* 0x001fe400078e000c */
[----:B------:R-:W-:-:S05]  /*aa50*/  @P0 IMAD.MOV.U32 R7, RZ, RZ, R13 ;  /* 0x000000ffff070224 */ /* 0x000fca00078e000d */
[----:B------:R0:W-:Y:S02]  /*aa60*/  @P0 STG.E.U16 desc[UR36][R6.64+0xe0], R82 ;  /* 0x0000e05206000986 */ /* 0x0001e4000c101524 */
[----:B0-----:R-:W-:Y:S02]  /*aa70*/  @P4 IMAD.MOV.U32 R6, RZ, RZ, R12 ;  /* 0x000000ffff064224 */ /* 0x001fe400078e000c */
[----:B------:R-:W-:-:S05]  /*aa80*/  @P4 IMAD.MOV.U32 R7, RZ, RZ, R13 ;  /* 0x000000ffff074224 */ /* 0x000fca00078e000d */
[----:B------:R-:W-:Y:S04]  /*aa90*/  @P4 STG.E.U16 desc[UR36][R6.64+0xe2], R83 ;  /* 0x0000e25306004986 */ /* 0x000fe8000c101524 */
[----:B------:R-:W-:Y:S04]  /*aaa0*/  @P3 STG.E.U16 desc[UR36][R4.64+0xf0], R84 ;  /* 0x0000f05404003986 */ /* 0x000fe8000c101524 */
[----:B------:R0:W-:Y:S02]  /*aab0*/  @P1 STG.E.U16 desc[UR36][R4.64+0xf2], R85 ;  /* 0x0000f25504001986 */ /* 0x0001e4000c101524 */
[----:B0-----:R-:W-:-:S02]  /*aac0*/  @P5 IMAD.MOV.U32 R4, RZ, RZ, R12 ;  /* 0x000000ffff045224 */ /* 0x001fc400078e000c */
[----:B------:R-:W-:-:S05]  /*aad0*/  @P5 IMAD.MOV.U32 R5, RZ, RZ, R13 ;  /* 0x000000ffff055224 */ /* 0x000fca00078e000d */
[----:B------:R0:W-:Y:S04]  /*aae0*/  @P5 STG.E.U16 desc[UR36][R4.64+0xf0], R86 ;  /* 0x0000f05604005986 */ /* 0x0001e8000c101524 */
[----:B------:R0:W-:Y:S02]  /*aaf0*/  @P2 STG.E.U16 desc[UR36][R12.64+0xf2], R87 ;  /* 0x0000f2570c002986 */ /* 0x0001e4000c101524 */
.L_x_280:
[----:B------:R-:W-:Y:S05]  /*ab00*/  BSYNC B0 ;  /* 0x0000000000007941 */ /* 0x000fea0003800000 */
.L_x_28:
[----:B------:R-:W-:Y:S01]  /*ab10*/  ULDC UR4, c[0x0][0xc] ;  /* 0x0000030000047ab9 */ /* 0x000fe20000000800 */
[----:B------:R-:W-:Y:S01]  /*ab20*/  ULDC UR5, c[0x0][0x10] ;  /* 0x0000040000057ab9 */ /* 0x000fe20000000800 */
[----:B0-----:R-:W0:Y:S01]  /*ab30*/  LDC R3, c[0x0][0x14] ;  /* 0x00000500ff037b82 */ /* 0x001e220000000800 */
[----:B------:R-:W-:Y:S01]  /*ab40*/  UIMAD.WIDE.U32 UR4, UR4, UR5, URZ ;  /* 0x00000005040472a5 */ /* 0x000fe2000f8e003f */
[----:B------:R-:W-:Y:S01]  /*ab50*/  PRMT R0, RZ, 0x7610, R0 ;  /* 0x00007610ff007816 */ /* 0x000fe20000000000 */
[----:B------:R-:W-:Y:S01]  /*ab60*/  IMAD.MOV.U32 R23, RZ, RZ, -0x1 ;  /* 0xffffffffff177424 */ /* 0x000fe200078e00ff */
[----:B------:R-:W-:-:S03]  /*ab70*/  MOV R153, 0xffffffff ;  /* 0xffffffff00997802 */ /* 0x000fc60000000f00 */
[----:B0-----:R-:W-:-:S04]  /*ab80*/  IMAD.WIDE.U32 R16, R3, UR4, R16 ;  /* 0x0000000403107c25 */ /* 0x001fc8000f8e0010 */
[----:B------:R-:W-:Y:S01]  /*ab90*/  IMAD R3, R3, UR5, RZ ;  /* 0x0000000503037c24 */ /* 0x000fe2000f8e02ff */
[----:B------:R-:W-:Y:S02]  /*aba0*/  ULDC.64 UR4, c[0x0][0x650] ;  /* 0x0001940000047ab9 */ /* 0x000fe40000000a00 */
[----:B------:R-:W-:Y:S01]  /*abb0*/  ISETP.GE.U32.AND P0, PT, R16, UR4, PT ;  /* 0x0000000410007c0c */ /* 0x000fe2000bf06070 */
[----:B------:R-:W-:-:S05]  /*abc0*/  IMAD.IADD R17, R17, 0x1, R3 ;  /* 0x0000000111117824 */ /* 0x000fca00078e0203 */
[----:B------:R-:W-:-:S13]  /*abd0*/  ISETP.GE.U32.AND.EX P0, PT, R17, UR5, PT, P0 ;  /* 0x0000000511007c0c */ /* 0x000fda000bf06100 */
[----:B------:R-:W-:Y:S05]  /*abe0*/  @P0 BRA `(.L_x_281) ;  /* 0x0000000400640947 */ /* 0x000fea0003800000 */
[----:B------:R-:W0:Y:S01]  /*abf0*/  S2R R12, SR_CTAID.X ;  /* 0x00000000000c7919 */ /* 0x000e220000002500 */
[----:B-12---:R-:W1:Y:S01]  /*ac00*/  LDC.64 R10, c[0x0][0x628] ;  /* 0x00018a00ff0a7b82 */ /* 0x006e620000000a00 */
[----:B------:R-:W-:Y:S01]  /*ac10*/  ULDC UR4, c[0x0][0x150] ;  /* 0x0000540000047ab9 */ /* 0x000fe20000000800 */
[----:B------:R-:W-:Y:S01]  /*ac20*/  IMAD.MOV.U32 R8, RZ, RZ, R16 ;  /* 0x000000ffff087224 */ /* 0x000fe200078e0010 */
[----:B------:R-:W2:Y:S01]  /*ac30*/  S2R R24, SR_CTAID.Y ;  /* 0x0000000000187919 */ /* 0x000ea20000002600 */
[----:B------:R-:W-:-:S04]  /*ac40*/  IMAD.MOV.U32 R9, RZ, RZ, R17 ;  /* 0x000000ffff097224 */ /* 0x000fc800078e0011 */
[----:B------:R-:W2:Y:S08]  /*ac50*/  LDC R21, c[0x0][0x144] ;  /* 0x00005100ff157b82 */ /* 0x000eb00000000800 */
[----:B------:R-:W2:Y:S08]  /*ac60*/  LDC R0, c[0x0][0x630] ;  /* 0x00018c00ff007b82 */ /* 0x000eb00000000800 */
[----:B------:R-:W2:Y:S01]  /*ac70*/  LDC.64 R14, c[0x0][0x620] ;  /* 0x00018800ff0e7b82 */ /* 0x000ea20000000a00 */
[----:B-1----:R-:W-:-:S04]  /*ac80*/  ISETP.NE.U32.AND P0, PT, R10, RZ, PT ;  /* 0x000000ff0a00720c */ /* 0x002fc80003f05070 */
[----:B------:R-:W-:Y:S02]  /*ac90*/  ISETP.NE.AND.EX P0, PT, R11, RZ, PT, P0 ;  /* 0x000000ff0b00720c */ /* 0x000fe40003f05300 */
[----:B0-----:R-:W-:-:S05]  /*aca0*/  I2FP.F32.U32 R3, R12 ;  /* 0x0000000c00037245 */ /* 0x001fca0000201000 */
[----:B------:R-:W-:-:S04]  /*acb0*/  FMUL R3, R3, UR4 ;  /* 0x0000000403037c20 */ /* 0x000fc80008400000 */
[----:B------:R0:W1:Y:S02]  /*acc0*/  F2I.U32.TRUNC.NTZ R20, R3 ;  /* 0x0000000300147305 */ /* 0x000064000020f000 */
[----:B------:R-:W-:Y:S05]  /*acd0*/  @!P0 BRA `(.L_x_282) ;  /* 0x0000000000288947 */ /* 0x000fea0003800000 */
[----:B0-----:R-:W0:Y:S02]  /*ace0*/  LDC R3, c[0x0][0x634] ;  /* 0x00018d00ff037b82 */ /* 0x001e240000000800 */
        /* <DEDUP_REMOVED lines=9> */
.L_x_282:
[----:B------:R-:W3:Y:S01]  /*ad80*/  LDC.64 R28, c[0x0][0x640] ;  /* 0x00019000ff1c7b82 */ /* 0x000ee20000000a00 */
[-CC-:B--2---:R-:W-:Y:S01]  /*ad90*/  SHF.R.U64 R23, R8, R0.reuse, R9.reuse ;  /* 0x0000000008177219 */ /* 0x184fe20000001209 */
[----:B-1----:R-:W-:Y:S01]  /*ada0*/  IMAD.MOV R20, RZ, RZ, -R20 ;  /* 0x000000ffff147224 */ /* 0x002fe200078e0a14 */
[----:B------:R-:W-:Y:S01]  /*adb0*/  SHF.R.U32.HI R0, RZ, R0, R9 ;  /* 0x00000000ff007219 */ /* 0x000fe20000011609 */
[----:B------:R-:W-:Y:S01]  /*adc0*/  ULDC UR4, c[0x0][0x154] ;  /* 0x0000550000047ab9 */ /* 0x000fe20000000800 */
[----:B0-----:R-:W-:Y:S01]  /*add0*/  IADD3 R3, P0, RZ, -R23, RZ ;  /* 0x80000017ff037210 */ /* 0x001fe20007f1e0ff */
[----:B------:R-:W-:Y:S02]  /*ade0*/  IMAD R21, R21, R20, R12 ;  /* 0x0000001415157224 */ /* 0x000fe400078e020c */
[----:B------:R-:W0:Y:S01]  /*adf0*/  LDC R6, c[0x0][0x618] ;  /* 0x00018600ff067b82 */ /* 0x000e220000000800 */
[----:B------:R-:W-:Y:S02]  /*ae00*/  IMAD.MOV.U32 R7, RZ, RZ, 0x1 ;  /* 0x00000001ff077424 */ /* 0x000fe400078e00ff */
[----:B------:R-:W-:-:S04]  /*ae10*/  IMAD.X R5, RZ, RZ, ~R0, P0 ;  /* 0x000000ffff057224 */ /* 0x000fc800000e0e00 */
[-C--:B------:R-:W-:Y:S01]  /*ae20*/  IMAD R0, R5, R14.reuse, RZ ;  /* 0x0000000e05007224 */ /* 0x080fe200078e02ff */
[----:B------:R-:W1:Y:S01]  /*ae30*/  LDC R8, c[0x0][0x608] ;  /* 0x00018200ff087b82 */ /* 0x000e620000000800 */
[----:B------:R-:W-:-:S04]  /*ae40*/  IMAD.WIDE.U32 R4, R3, R14, R16 ;  /* 0x0000000e03047225 */ /* 0x000fc800078e0010 */
[----:B------:R-:W-:Y:S01]  /*ae50*/  IMAD R3, R3, R15, R0 ;  /* 0x0000000f03037224 */ /* 0x000fe200078e0200 */
[----:B------:R-:W-:Y:S02]  /*ae60*/  I2FP.F32.U32 R0, R24 ;  /* 0x0000001800007245 */ /* 0x000fe40000201000 */
[----:B------:R-:W2:Y:S01]  /*ae70*/  LDC R26, c[0x0][0x658] ;  /* 0x00019600ff1a7b82 */ /* 0x000ea20000000800 */
[----:B---3--:R-:W-:Y:S02]  /*ae80*/  ISETP.NE.U32.AND P0, PT, R28, RZ, PT ;  /* 0x000000ff1c00720c */ /* 0x008fe40003f05070 */
[----:B------:R-:W-:Y:S01]  /*ae90*/  IADD3 R3, R5, R3, RZ ;  /* 0x0000000305037210 */ /* 0x000fe20007ffe0ff */
[----:B------:R-:W-:Y:S01]  /*aea0*/  FMUL R0, R0, UR4 ;  /* 0x0000000400007c20 */ /* 0x000fe20008400000 */
[----:B------:R-:W-:Y:S01]  /*aeb0*/  ISETP.NE.AND.EX P0, PT, R29, RZ, PT, P0 ;  /* 0x000000ff1d00720c */ /* 0x000fe20003f05300 */
[----:B------:R-:W-:Y:S02]  /*aec0*/  IMAD.MOV.U32 R5, RZ, RZ, -0x1 ;  /* 0xffffffffff057424 */ /* 0x000fe400078e00ff */
[----:B------:R-:W3:Y:S01]  /*aed0*/  LDC R15, c[0x0][0x148] ;  /* 0x00005200ff0f7b82 */ /* 0x000ee20000000800 */
[-CC-:B0-----:R-:W-:Y:S01]  /*aee0*/  SHF.R.U64 R12, R4, R6.reuse, R3.reuse ;  /* 0x00000006040c7219 */ /* 0x181fe20000001203 */
[----:B------:R0:W0:Y:S01]  /*aef0*/  F2I.U32.TRUNC.NTZ R13, R0 ;  /* 0x00000000000d7305 */ /* 0x000022000020f000 */
[----:B------:R-:W-:-:S05]  /*af00*/  SHF.R.U32.HI R3, RZ, R6, R3 ;  /* 0x00000006ff037219 */ /* 0x000fca0000011603 */
[----:B------:R-:W0:Y:S01]  /*af10*/  LDC R20, c[0x0][0x600] ;  /* 0x00018000ff147b82 */ /* 0x000e220000000800 */
[-CC-:B-1----:R-:W-:Y:S02]  /*af20*/  SHF.R.U64 R10, R12, R8.reuse, R3.reuse ;  /* 0x000000080c0a7219 */ /* 0x182fe40000001203 */
[----:B------:R-:W-:-:S05]  /*af30*/  SHF.R.U32.HI R3, RZ, R8, R3 ;  /* 0x00000008ff037219 */ /* 0x000fca0000011603 */
[----:B------:R-:W1:Y:S01]  /*af40*/  LDC R27, c[0x0][0x648] ;  /* 0x00019200ff1b7b82 */ /* 0x000e620000000800 */
[-C--:B--2---:R-:W-:Y:S02]  /*af50*/  SHF.L.U32 R4, R5, R26.reuse, RZ ;  /* 0x0000001a05047219 */ /* 0x084fe400000006ff */
[--C-:B------:R-:W-:Y:S02]  /*af60*/  SHF.R.U64 R14, R10, R26, R3.reuse ;  /* 0x0000001a0a0e7219 */ /* 0x100fe40000001203 */
[----:B------:R-:W-:Y:S02]  /*af70*/  LOP3.LUT R25, RZ, R4, RZ, 0x33, !PT ;  /* 0x00000004ff197212 */ /* 0x000fe400078e33ff */
[-C--:B------:R-:W-:Y:S01]  /*af80*/  SHF.R.U32.HI R5, RZ, R26.reuse, R3 ;  /* 0x0000001aff057219 */ /* 0x080fe20000011603 */
[----:B------:R-:W2:Y:S01]  /*af90*/  LDC R30, c[0x0][0x638] ;  /* 0x00018e00ff1e7b82 */ /* 0x000ea20000000800 */
[----:B------:R-:W-:Y:S01]  /*afa0*/  SHF.L.U32 R152, R7, R26, RZ ;  /* 0x0000001a07987219 */ /* 0x000fe200000006ff */
[----:B------:R-:W-:-:S06]  /*afb0*/  IMAD.MOV.U32 R4, RZ, RZ, R14 ;  /* 0x000000ffff047224 */ /* 0x000fcc00078e000e */
[----:B------:R-:W0:Y:S01]  /*afc0*/  LDC R31, c[0x0][0x610] ;  /* 0x00018400ff1f7b82 */ /* 0x000e220000000800 */
[----:B------:R-:W-:Y:S05]  /*afd0*/  @!P0 BRA `(.L_x_283) ;  /* 0x0000000000288947 */ /* 0x000fea0003800000 */
[----:B------:R-:W4:Y:S02]  /*afe0*/  LDC R3, c[0x0][0x64c] ;  /* 0x00019300ff037b82 */ /* 0x000f240000000800 */
[----:B----4-:R-:W-:-:S05]  /*aff0*/  IADD3 R3, P0, R14, R3, RZ ;  /* 0x000000030e037210 */ /* 0x010fca0007f1e0ff */
        /* <DEDUP_REMOVED lines=8> */
.L_x_283:
[----:B------:R-:W-:Y:S01]  /*b080*/  ISETP.NE.AND P0, PT, R2, 0x1, PT ;  /* 0x000000010200780c */ /* 0x000fe20003f05270 */
[----:B0-----:R-:W-:Y:S01]  /*b090*/  VIADD R7, R20, 0xffffffff ;  /* 0xffffffff14077836 */ /* 0x001fe20000000000 */
[----:B-1----:R-:W-:Y:S01]  /*b0a0*/  SHF.R.U64 R0, R4, R27, R5 ;  /* 0x0000001b04007219 */ /* 0x002fe20000001205 */
[----:B------:R-:W-:Y:S01]  /*b0b0*/  IMAD.MOV R13, RZ, RZ, -R13 ;  /* 0x000000ffff0d7224 */ /* 0x000fe200078e0a0d */
[----:B------:R-:W-:Y:S01]  /*b0c0*/  LOP3.LUT R5, R10, R25, RZ, 0xc0, !PT ;  /* 0x000000190a057212 */ /* 0x000fe200078ec0ff */
[----:B------:R-:W-:Y:S01]  /*b0d0*/  IMAD.MOV.U32 R4, RZ, RZ, 0x1 ;  /* 0x00000001ff047424 */ /* 0x000fe200078e00ff */
[----:B------:R-:W-:-:S03]  /*b0e0*/  IADD3 R3, -R0, RZ, RZ ;  /* 0x000000ff00037210 */ /* 0x000fc60007ffe1ff */
[----:B------:R-:W-:Y:S01]  /*b0f0*/  IMAD R152, R152, R0, R5 ;  /* 0x0000000098987224 */ /* 0x000fe200078e0205 */
[----:B------:R-:W-:Y:S01]  /*b100*/  LOP3.LUT R5, R12, R7, RZ, 0xc0, !PT ;  /* 0x000000070c057212 */ /* 0x000fe200078ec0ff */
[----:B--2---:R-:W-:Y:S02]  /*b110*/  IMAD R0, R3, R30, R14 ;  /* 0x0000001e03007224 */ /* 0x004fe400078e020e */
[----:B---3--:R-:W-:Y:S02]  /*b120*/  @P0 IMAD R21, R15, R13, R24 ;  /* 0x0000000d0f150224 */ /* 0x008fe400078e0218 */
[----:B------:R-:W-:Y:S01]  /*b130*/  IMAD R3, R0, R20, R5 ;  /* 0x0000001400037224 */ /* 0x000fe200078e0205 */
[----:B------:R-:W-:Y:S01]  /*b140*/  PRMT R0, R4, 0x7610, R0 ;  /* 0x0000761004007816 */ /* 0x000fe20000000000 */
[----:B------:R-:W-:-:S05]  /*b150*/  IMAD R152, R152, R31, R21 ;  /* 0x0000001f98987224 */ /* 0x000fca00078e0215 */
[----:B------:R-:W-:Y:S02]  /*b160*/  SEL R153, R3, R152, !P0 ;  /* 0x0000009803997207 */ /* 0x000fe40004000000 */
[----:B------:R-:W-:-:S07]  /*b170*/  SEL R152, R152, R3, !P0 ;  /* 0x0000000398987207 */ /* 0x000fce0004000000 */
.L_x_281:
[----:B------:R-:W-:-:S13]  /*b180*/  LOP3.LUT P0, RZ, R0, 0xff, RZ, 0xc0, !PT ;  /* 0x000000ff00ff7812 */ /* 0x000fda000780c0ff */
[----:B------:R-:W-:Y:S05]  /*b190*/  @P0 BRA `(.L_x_284) ;  /* 0xffffff5c00540947 */ /* 0x000fea000383ffff */
[----:B------:R-:W-:Y:S05]  /*b1a0*/  EXIT ;  /* 0x000000000000794d */ /* 0x000fea0003800000 */
.L_x_3:
[----:B0-----:R-:W-:Y:S01]  /*b1b0*/  ULDC.64 UR4, c[0x0][0x650] ;  /* 0x0001940000047ab9 */ /* 0x001fe20000000a00 */
[----:B------:R-:W-:Y:S01]  /*b1c0*/  PRMT R6, RZ, 0x7610, R6 ;  /* 0x00007610ff067816 */ /* 0x000fe20000000006 */
[----:B------:R-:W-:Y:S01]  /*b1d0*/  IMAD.MOV.U32 R7, RZ, RZ, -0x1 ;  /* 0xffffffffff077424 */ /* 0x000fe200078e00ff */
[----:B------:R-:W-:Y:S01]  /*b1e0*/  ISETP.GE.U32.AND P0, PT, R16, UR4, PT ;  /* 0x0000000410007c0c */ /* 0x000fe2000bf06070 */
[----:B------:R-:W-:Y:S02]  /*b1f0*/  IMAD.MOV.U32 R9, RZ, RZ, -0x1 ;  /* 0xffffffffff097424 */ /* 0x000fe400078e00ff */
[----:B------:R-:W-:Y:S01]  /*b200*/  IMAD.MOV.U32 R8, RZ, RZ, -0x1 ;  /* 0xffffffffff087424 */ /* 0x000fe200078e00ff */
        /* <DEDUP_REMOVED lines=15> */
[----:B------:R-:W-:Y:S01]  /*b300*/  IMAD.WIDE.U32 R6, R11, R12, RZ ;  /* 0x0000000c0b067225 */ /* 0x000fe200078e00ff */
[----:B------:R-:W-:-:S03]  /*b310*/  MOV R10, R9 ;  /* 0x00000009000a7202 */ /* 0x000fc60000000f00 */
[----:B------:R-:W-:Y:S01]  /*b320*/  IMAD.X R11, RZ, RZ, RZ, P0 ;  /* 0x000000ffff0b7224 */ /* 0x000fe200000e06ff */
[----:B------:R-:W-:-:S05]  /*b330*/  IADD3 RZ, P0, R7, R8, RZ ;  /* 0x0000000807ff7210 */ /* 0x000fca0007f1e0ff */
[----:B------:R-:W-:-:S08]  /*b340*/  IMAD.WIDE.U32.X R10, R15, R13, R10, P0 ;  /* 0x0000000d0f0a7225 */ /* 0x000fd000000e040a */
.L_x_286:
[--C-:B------:R-:W-:Y:S01]  /*b350*/  SHF.R.U64 R12, R10, R14, R11.reuse ;  /* 0x0000000e0a0c7219 */ /* 0x100fe2000000120b */
[----:B------:R-:W0:Y:S01]  /*b360*/  LDC R22, c[0x0][0x618] ;  /* 0x00018600ff167b82 */ /* 0x000e220000000800 */
[----:B------:R-:W-:Y:S01]  /*b370*/  I2FP.F32.U32 R6, R4 ;  /* 0x0000000400067245 */ /* 0x000fe20000201000 */
[----:B------:R-:W-:Y:S01]  /*b380*/  ULDC UR4, c[0x0][0x150] ;  /* 0x0000540000047ab9 */ /* 0x000fe20000000800 */
[----:B------:R-:W-:Y:S02]  /*b390*/  SHF.R.U32.HI R5, RZ, R14, R11 ;  /* 0x0000000eff057219 */ /* 0x000fe4000001160b */
[----:B------:R-:W-:Y:S01]  /*b3a0*/  IADD3 R9, P0, RZ, -R12, RZ ;  /* 0x8000000cff097210 */ /* 0x000fe20007f1e0ff */
[----:B------:R-:W-:Y:S01]  /*b3b0*/  FMUL R11, R6, UR4 ;  /* 0x00000004060b7c20 */ /* 0x000fe20008400000 */
[----:B------:R-:W-:Y:S01]  /*b3c0*/  ULDC UR4, c[0x0][0x154] ;  /* 0x0000550000047ab9 */ /* 0x000fe20000000800 */
[----:B------:R-:W1:Y:S02]  /*b3d0*/  LDC.64 R24, c[0x0][0x640] ;  /* 0x00019000ff187b82 */ /* 0x000e640000000a00 */
[----:B------:R-:W-:-:S02]  /*b3e0*/  IMAD.X R5, RZ, RZ, ~R5, P0 ;  /* 0x000000ffff057224 */ /* 0x000fc400000e0e05 */
[----:B------:R-:W2:Y:S01]  /*b3f0*/  F2I.U32.TRUNC.NTZ R11, R11 ;  /* 0x0000000b000b7305 */ /* 0x000ea2000020f000 */
[----:B------:R-:W-:-:S03]  /*b400*/  IMAD.WIDE.U32 R6, R9, R20, R16 ;  /* 0x0000001409067225 */ /* 0x000fc600078e0010 */
[----:B------:R-:W3:Y:S01]  /*b410*/  LDC R13, c[0x0][0x144] ;  /* 0x00005100ff0d7b82 */ /* 0x000ee20000000800 */
[----:B------:R-:W-:-:S04]  /*b420*/  IMAD R8, R5, R20, RZ ;  /* 0x0000001405087224 */ /* 0x000fc800078e02ff */
[----:B------:R-:W-:Y:S02]  /*b430*/  IMAD R5, R9, R21, R8 ;  /* 0x0000001509057224 */ /* 0x000fe400078e0208 */
[----:B------:R-:W-:Y:S01]  /*b440*/  IMAD.MOV.U32 R8, RZ, RZ, -0x1 ;  /* 0xffffffffff087424 */ /* 0x000fe200078e00ff */
[----:B------:R-:W4:Y:S01]  /*b450*/  LDC R14, c[0x0][0x608] ;  /* 0x00018200ff0e7b82 */ /* 0x000f220000000800 */
[----:B------:R-:W-:Y:S01]  /*b460*/  IMAD.IADD R5, R7, 0x1, R5 ;  /* 0x0000000107057824 */ /* 0x000fe200078e0205 */
[----:B------:R-:W-:-:S04]  /*b470*/  I2FP.F32.U32 R7, R3 ;  /* 0x0000000300077245 */ /* 0x000fc80000201000 */
[-C--:B0-----:R-:W-:Y:S01]  /*b480*/  SHF.R.U64 R10, R6, R22.reuse, R5 ;  /* 0x00000016060a7219 */ /* 0x081fe20000001205 */
[----:B--2---:R-:W-:Y:S01]  /*b490*/  IMAD.MOV R6, RZ, RZ, -R11 ;  /* 0x000000ffff067224 */ /* 0x004fe200078e0a0b */
[----:B------:R-:W0:Y:S01]  /*b4a0*/  LDC R9, c[0x0][0x658] ;  /* 0x00019600ff097b82 */ /* 0x000e220000000800 */
[----:B-1----:R-:W-:Y:S01]  /*b4b0*/  ISETP.NE.U32.AND P0, PT, R24, RZ, PT ;  /* 0x000000ff1800720c */ /* 0x002fe20003f05070 */
[----:B------:R-:W-:Y:S01]  /*b4c0*/  FMUL R7, R7, UR4 ;  /* 0x0000000407077c20 */ /* 0x000fe20008400000 */
[----:B------:R-:W-:Y:S02]  /*b4d0*/  SHF.R.U32.HI R5, RZ, R22, R5 ;  /* 0x00000016ff057219 */ /* 0x000fe40000011605 */
[----:B------:R-:W-:-:S03]  /*b4e0*/  ISETP.NE.AND.EX P0, PT, R25, RZ, PT, P0 ;  /* 0x000000ff1900720c */ /* 0x000fc60003f05300 */
[----:B------:R-:W1:Y:S01]  /*b4f0*/  LDC R20, c[0x0][0x148] ;  /* 0x00005200ff147b82 */ /* 0x000e620000000800 */
[----:B---3--:R-:W-:Y:S02]  /*b500*/  IMAD R23, R13, R6, R4 ;  /* 0x000000060d177224 */ /* 0x008fe400078e0204 */
[----:B------:R-:W-:-:S05]  /*b510*/  IMAD.MOV.U32 R6, RZ, RZ, 0x1 ;  /* 0x00000001ff067424 */ /* 0x000fca00078e00ff */
[----:B------:R-:W2:Y:S01]  /*b520*/  LDC R21, c[0x0][0x600] ;  /* 0x00018000ff157b82 */ /* 0x000ea20000000800 */
[-CC-:B----4-:R-:W-:Y:S02]  /*b530*/  SHF.R.U64 R13, R10, R14.reuse, R5.reuse ;  /* 0x0000000e0a0d7219 */ /* 0x190fe40000001205 */
[----:B------:R-:W-:Y:S02]  /*b540*/  SHF.R.U32.HI R4, RZ, R14, R5 ;  /* 0x0000000eff047219 */ /* 0x000fe40000011605 */
[----:B------:R3:W4:Y:S03]  /*b550*/  F2I.U32.TRUNC.NTZ R14, R7 ;  /* 0x00000007000e7305 */ /* 0x000726000020f000 */
[----:B------:R-:W1:Y:S01]  /*b560*/  LDC R26, c[0x0][0x648] ;  /* 0x00019200ff1a7b82 */ /* 0x000e620000000800 */
[-C--:B0-----:R-:W-:Y:S02]  /*b570*/  SHF.R.U64 R15, R13, R9.reuse, R4 ;  /* 0x000000090d0f7219 */ /* 0x081fe40000001204 */
[----:B------:R-:W-:-:S02]  /*b580*/  SHF.L.U32 R8, R8, R9, RZ ;  /* 0x0000000908087219 */ /* 0x000fc400000006ff */
[-C--:B------:R-:W-:Y:S01]  /*b590*/  SHF.R.U32.HI R5, RZ, R9.reuse, R4 ;  /* 0x00000009ff057219 */ /* 0x080fe20000011604 */
[----:B------:R-:W-:Y:S01]  /*b5a0*/  IMAD.MOV.U32 R4, RZ, RZ, R15 ;  /* 0x000000ffff047224 */ /* 0x000fe200078e000f */
[----:B------:R-:W-:Y:S01]  /*b5b0*/  SHF.L.U32 R22, R6, R9, RZ ;  /* 0x0000000906167219 */ /* 0x000fe200000006ff */
[----:B------:R-:W0:Y:S01]  /*b5c0*/  LDC R27, c[0x0][0x638] ;  /* 0x00018e00ff1b7b82 */ /* 0x000e220000000800 */
[----:B------:R-:W-:-:S07]  /*b5d0*/  LOP3.LUT R28, RZ, R8, RZ, 0x33, !PT ;  /* 0x00000008ff1c7212 */ /* 0x000fce00078e33ff */
[----:B------:R-:W0:Y:S01]  /*b5e0*/  LDC R29, c[0x0][0x610] ;  /* 0x00018400ff1d7b82 */ /* 0x000e220000000800 */
[----:B---34-:R-:W-:Y:S05]  /*b5f0*/  @!P0 BRA `(.L_x_287) ;  /* 0x0000000000288947 */ /* 0x018fea0003800000 */
[----:B------:R-:W3:Y:S02]  /*b600*/  LDC R4, c[0x0][0x64c] ;  /* 0x00019300ff047b82 */ /* 0x000ee40000000800 */
[----:B---3--:R-:W-:-:S05]  /*b610*/  IADD3 R9, P0, R15, R4, RZ ;  /* 0x000000040f097210 */ /* 0x008fca0007f1e0ff */
        /* <DEDUP_REMOVED lines=8> */
.L_x_287:
[----:B------:R-:W-:Y:S01]  /*b6a0*/  ISETP.NE.AND P0, PT, R2, 0x1, PT ;  /* 0x000000010200780c */ /* 0x000fe20003f05270 */
[----:B--2---:R-:W-:Y:S01]  /*b6b0*/  VIADD R7, R21, 0xffffffff ;  /* 0xffffffff15077836 */ /* 0x004fe20000000000 */
[----:B-1----:R-:W-:Y:S01]  /*b6c0*/  SHF.R.U64 R5, R4, R26, R5 ;  /* 0x0000001a04057219 */ /* 0x002fe20000001205 */
[----:B------:R-:W-:Y:S01]  /*b6d0*/  IMAD.MOV R14, RZ, RZ, -R14 ;  /* 0x000000ffff0e7224 */ /* 0x000fe200078e0a0e */
[----:B------:R-:W-:Y:S01]  /*b6e0*/  LOP3.LUT R4, R13, R28, RZ, 0xc0, !PT ;  /* 0x0000001c0d047212 */ /* 0x000fe200078ec0ff */
[----:B------:R-:W-:Y:S01]  /*b6f0*/  IMAD.MOV.U32 R8, RZ, RZ, R12 ;  /* 0x000000ffff087224 */ /* 0x000fe200078e000c */
[----:B------:R-:W-:Y:S01]  /*b700*/  LOP3.LUT R10, R10, R7, RZ, 0xc0, !PT ;  /* 0x000000070a0a7212 */ /* 0x000fe200078ec0ff */
[----:B------:R-:W-:Y:S02]  /*b710*/  IMAD.MOV R6, RZ, RZ, -R5 ;  /* 0x000000ffff067224 */ /* 0x000fe400078e0a05 */
[----:B------:R-:W-:-:S04]  /*b720*/  IMAD R4, R22, R5, R4 ;  /* 0x0000000516047224 */ /* 0x000fc800078e0204 */
[----:B------:R-:W-:Y:S02]  /*b730*/  @P0 IMAD R23, R20, R14, R3 ;  /* 0x0000000e14170224 */ /* 0x000fe400078e0203 */
[----:B0-----:R-:W-:Y:S02]  /*b740*/  IMAD R3, R6, R27, R15 ;  /* 0x0000001b06037224 */ /* 0x001fe400078e020f */
[----:B------:R-:W-:Y:S02]  /*b750*/  IMAD R7, R4, R29, R23 ;  /* 0x0000001d04077224 */ /* 0x000fe400078e0217 */
[----:B------:R-:W-:Y:S02]  /*b760*/  IMAD R4, R3, R21, R10 ;  /* 0x0000001503047224 */ /* 0x000fe400078e020a */
[----:B------:R-:W-:-:S03]  /*b770*/  IMAD.MOV.U32 R6, RZ, RZ, 0x1 ;  /* 0x00000001ff067424 */ /* 0x000fc600078e00ff */
[----:B------:R-:W-:Y:S02]  /*b780*/  SEL R9, R4, R7, !P0 ;  /* 0x0000000704097207 */ /* 0x000fe40004000000 */
[----:B------:R-:W-:-:S07]  /*b790*/  SEL R7, R7, R4, !P0 ;  /* 0x0000000407077207 */ /* 0x000fce0004000000 */
.L_x_285:
[----:B------:R-:W-:-:S08]  /*b7a0*/  NOP ;  /* 0x0000000000007918 */ /* 0x000fd00000000000 */
[----:B------:R-:W0:-:S00]  /*b7b0*/  USETMAXREG.DEALLOC.CTAPOOL 0x28 ;  /* 0x00000028000079c8 */ /* 0x000e0000080e0500 */
[----:B0-----:R-:W-:-:S13]  /*b7c0*/  ISETP.NE.AND P0, PT, R0, RZ, PT ;  /* 0x000000ff0000720c */ /* 0x001fda0003f05270 */
[----:B------:R-:W-:Y:S05]  /*b7d0*/  @P0 EXIT ;  /* 0x000000000000094d */ /* 0x000fea0003800000 */
[----:B------:R-:W-:Y:S01]  /*b7e0*/  LOP3.LUT P0, RZ, R6, 0xff, RZ, 0xc0, !PT ;  /* 0x000000ff06ff7812 */ /* 0x000fe2000780c0ff */
[----:B------:R-:W-:Y:S02]  /*b7f0*/  IMAD.MOV.U32 R3, RZ, RZ, 0x1 ;  /* 0x00000001ff037424 */ /* 0x000fe400078e00ff */
[----:B------:R-:W-:-:S10]  /*b800*/  IMAD.MOV.U32 R0, RZ, RZ, RZ ;  /* 0x000000ffff007224 */ /* 0x000fd400078e00ff */
[----:B------:R-:W-:Y:S05]  /*b810*/  @!P0 BRA `(.L_x_288) ;  /* 0x0000000c00648947 */ /* 0x000fea0003800000 */
[----:B------:R-:W0:Y:S01]  /*b820*/  LDC R0, c[0x0][0x28c] ;  /* 0x0000a300ff007b82 */ /* 0x000e220000000800 */
[----:B------:R-:W-:Y:S01]  /*b830*/  ULDC UR5, c[0x0][0x658] ;  /* 0x0001960000057ab9 */ /* 0x000fe20000000800 */
[----:B------:R-:W-:Y:S01]  /*b840*/  UMOV UR7, 0xffffffff ;  /* 0xffffffff00077882 */ /* 0x000fe20000000000 */
[----:B------:R-:W-:Y:S01]  /*b850*/  ULDC UR6, c[0x0][0xc] ;  /* 0x0000030000067ab9 */ /* 0x000fe20000000800 */
[----:B------:R-:W-:Y:S01]  /*b860*/  USHF.L.U32 UR9, UR7, UR5, URZ ;  /* 0x0000000507097299 */ /* 0x000fe2000800063f */
[C---:B------:R-:W-:Y:S01]  /*b870*/  LOP3.LUT P2, RZ, R18.reuse, 0x7f, RZ, 0xc0, !PT ;  /* 0x0000007f12ff7812 */ /* 0x040fe2000784c0ff */
[----:B------:R-:W-:Y:S01]  /*b880*/  UMOV UR8, 0x1 ;  /* 0x0000000100087882 */ /* 0x000fe20000000000 */
[----:B------:R-:W-:Y:S01]  /*b890*/  ULDC UR7, c[0x0][0x10] ;  /* 0x0000040000077ab9 */ /* 0x000fe20000000800 */
[----:B------:R-:W-:Y:S01]  /*b8a0*/  LOP3.LUT P0, RZ, R18, 0x1f, RZ, 0xc0, !PT ;  /* 0x0000001f12ff7812 */ /* 0x000fe2000780c0ff */
[----:B------:R-:W-:Y:S01]  /*b8b0*/  UIMAD.WIDE.U32 UR6, UR6, UR7, URZ ;  /* 0x00000007060672a5 */ /* 0x000fe2000f8e003f */
[----:B------:R-:W-:Y:S01]  /*b8c0*/  BSSY B0, `(.L_x_288) ;  /* 0x00000ce000007945 */ /* 0x000fe20003800000 */
[----:B------:R-:W-:Y:S01]  /*b8d0*/  USHF.L.U32 UR5, UR8, UR5, URZ ;  /* 0x0000000508057299 */ /* 0x000fe2000800063f */
[----:B------:R-:W-:Y:S01]  /*b8e0*/  MOV R11, 0x1 ;  /* 0x00000001000b7802 */ /* 0x000fe20000000f00 */
[----:B------:R-:W-:Y:S01]  /*b8f0*/  ULDC UR4, c[0x0][0x600] ;  /* 0x0001800000047ab9 */ /* 0x000fe20000000800 */
[----:B------:R-:W-:Y:S01]  /*b900*/  ULDC UR8, c[0x0][0x14] ;  /* 0x0000050000087ab9 */ /* 0x000fe20000000800 */
[----:B------:R-:W-:Y:S01]  /*b910*/  LOP3.LUT R18, R19, 0x2, RZ, 0xfc, !PT ;  /* 0x0000000213127812 */ /* 0x000fe200078efcff */
[----:B------:R-:W-:Y:S01]  /*b920*/  UIMAD.WIDE.U32 UR30, UR6, UR8, URZ ;  /* 0x00000008061e72a5 */ /* 0x000fe2000f8e003f */
[----:B------:R-:W-:Y:S01]  /*b930*/  PLOP3.LUT P0, PT, P0, P2, PT, 0x8a, 0x0 ;  /* 0x000000000000781c */ /* 0x000fe20000705172 */
[----:B------:R-:W-:-:S02]  /*b940*/  UIMAD UR7, UR7, UR8, URZ ;  /* 0x00000008070772a4 */ /* 0x000fc4000f8e023f */
[----:B------:R-:W-:Y:S02]  /*b950*/  UIADD3 UR4, UR4, -0x1, URZ ;  /* 0xffffffff04047890 */ /* 0x000fe4000fffe03f */
[----:B------:R-:W-:Y:S01]  /*b960*/  ULOP3.LUT UR6, URZ, UR9, URZ, 0x33, !UPT ;  /* 0x000000093f067292 */ /* 0x000fe2000f8e333f */
[----:B0-----:R-:W-:Y:S01]  /*b970*/  VIADD R0, R0, 0x7f ;  /* 0x0000007f00007836 */ /* 0x001fe20000000000 */
[----:B------:R-:W-:Y:S01]  /*b980*/  UIADD3 UR7, UR31, UR7, URZ ;  /* 0x000000071f077290 */ /* 0x000fe2000fffe03f */
[----:B------:R-:W-:-:S03]  /*b990*/  ULDC.64 UR38, c[0x0][0x198] ;  /* 0x0000660000267ab9 */ /* 0x000fc60000000a00 */
[----:B------:R-:W-:-:S04]  /*b9a0*/  SHF.R.S32.HI R3, RZ, 0x1f, R0 ;  /* 0x0000001fff037819 */ /* 0x000fc80000011400 */
[----:B------:R-:W-:Y:S01]  /*b9b0*/  LEA.HI R3, R3, R0, RZ, 0x7 ;  /* 0x0000000003037211 */ /* 0x000fe200078f38ff */
[----:B------:R-:W-:-:S03]  /*b9c0*/  IMAD.MOV.U32 R0, RZ, RZ, RZ ;  /* 0x000000ffff007224 */ /* 0x000fc600078e00ff */
[----:B------:R-:W-:Y:S01]  /*b9d0*/  SHF.R.S32.HI R13, RZ, 0x7, R3 ;  /* 0x00000007ff0d7819 */ /* 0x000fe20000011403 */
[----:B------:R-:W-:-:S04]  /*b9e0*/  IMAD.MOV.U32 R3, RZ, RZ, 0x1 ;  /* 0x00000001ff037424 */ /* 0x000fc800078e00ff */
[----:B------:R-:W-:-:S07]  /*b9f0*/  VIADD R10, R13, 0x1 ;  /* 0x000000010d0a7836 */ /* 0x000fce0000000000 */
.L_x_300:
[----:B------:R-:W-:-:S03]  /*ba00*/  UMOV UR8, 0xffffffff ;  /* 0xffffffff00087882 */ /* 0x000fc60000000000 */
[----:B------:R-:W-:Y:S05]  /*ba10*/  BRA.DIV UR8, `(.L_x_289) ;  /* 0x0000000e08887947 */ /* 0x000fea000b800000 */
[----:B------:R-:W-:-:S13]  /*ba20*/  ELECT P6, URZ, PT ;  /* 0x00000000003f782f */ /* 0x000fda00038c0000 */
.L_x_309:
[----:B------:R-:W0:Y:S01]  /*ba30*/  LDC R4, c[0x0][0x28c] ;  /* 0x0000a300ff047b82 */ /* 0x000e220000000800 */
[----:B------:R-:W-:Y:S01]  /*ba40*/  BSSY B1, `(.L_x_290) ;  /* 0x0000043000017945 */ /* 0x000fe20003800000 */
[----:B0-----:R-:W-:-:S13]  /*ba50*/  ISETP.LT.OR P6, PT, R4, 0x1, !P6 ;  /* 0x000000010400780c */ /* 0x001fda00077c1670 */
[----:B------:R-:W-:Y:S05]  /*ba60*/  @P6 BRA `(.L_x_291) ;  /* 0x0000000400006947 */ /* 0x000fea0003800000 */
[----:B------:R-:W-:Y:S01]  /*ba70*/  IMAD.SHL.U32 R14, R7, 0x100, RZ ;  /* 0x00000100070e7824 */ /* 0x000fe200078e00ff */
[----:B------:R-:W-:Y:S01]  /*ba80*/  MOV R6, R0 ;  /* 0x0000000000067202 */ /* 0x000fe20000000f00 */
[----:B------:R-:W-:Y:S02]  /*ba90*/  IMAD.SHL.U32 R15, R9, 0x80, RZ ;  /* 0x00000080090f7824 */ /* 0x000fe400078e00ff */
[----:B------:R-:W-:Y:S02]  /*baa0*/  IMAD.MOV.U32 R20, RZ, RZ, RZ ;  /* 0x000000ffff147224 */ /* 0x000fe400078e00ff */
[----:B------:R-:W-:Y:S02]  /*bab0*/  IMAD.MOV.U32 R4, RZ, RZ, R10 ;  /* 0x000000ffff047224 */ /* 0x000fe400078e000a */
[----:B------:R-:W-:-:S07]  /*bac0*/  IMAD.MOV.U32 R5, RZ, RZ, R3 ;  /* 0x000000ffff057224 */ /* 0x000fce00078e0003 */
.L_x_295:
[----:B------:R-:W0:Y:S01]  /*bad0*/  S2R R12, SR_CgaCtaId ;  /* 0x00000000000c7919 */ /* 0x000e220000008800 */
[----:B------:R-:W-:Y:S01]  /*bae0*/  MOV R7, 0x400 ;  /* 0x0000040000077802 */ /* 0x000fe20000000f00 */
[----:B------:R-:W1:Y:S03]  /*baf0*/  @!P2 LDC R9, c[0x0][0x500] ;  /* 0x00014000ff09ab82 */ /* 0x000e660000000800 */
[----:B0-----:R-:W-:Y:S02]  /*bb00*/  LEA R21, R12, R7, 0x18 ;  /* 0x000000070c157211 */ /* 0x001fe400078ec0ff */
[----:B------:R-:W-:-:S03]  /*bb10*/  SHF.L.U32 R7, R5, 0x1f, RZ ;  /* 0x0000001f05077819 */ /* 0x000fc600000006ff */
[----:B------:R-:W-:-:S04]  /*bb20*/  IMAD R12, R6, 0x8, R21 ;  /* 0x00000008060c7824 */ /* 0x000fc800078e0215 */
[----:B------:R-:W0:Y:S02]  /*bb30*/  SYNCS.PHASECHK.TRANS64.TRYWAIT P1, [R12+URZ+0x10], R7 ;  /* 0x000010070c0075a7 */ /* 0x000e24000802017f */
[----:B01----:R-:W-:Y:S05]  /*bb40*/  @!P1 BRA `(.L_x_292) ;  /* 0x0000000c005c9947 */ /* 0x003fea0003800000 */
.L_x_310:
[----:B0-----:R-:W-:Y:S01]  /*bb50*/  PRMT R7, R18, 0x9910, RZ ;  /* 0x0000991012077816 */ /* 0x001fe200000000ff */
[----:B------:R0:W-:Y:S03]  /*bb60*/  @!P2 SYNCS.ARRIVE.TRANS64 RZ, [R12+URZ], R9 ;  /* 0x000000090cffa9a7 */ /* 0x0001e6000800003f */
[----:B------:R-:W-:-:S13]  /*bb70*/  ISETP.NE.AND P1, PT, R7, 0x2, PT ;  /* 0x000000020700780c */ /* 0x000fda0003f25270 */
[----:B0-----:R-:W-:Y:S05]  /*bb80*/  @P1 BRA `(.L_x_293) ;  /* 0x0000000000041947 */ /* 0x001fea0003800000 */
[----:B------:R-:W-:Y:S01]  /*bb90*/  BPT.TRAP 0x1 ;  /* 0x000000040000795c */ /* 0x000fe20000300000 */
.L_x_293:
[----:B------:R-:W-:Y:S05]  /*bba0*/  @P0 BRA `(.L_x_294) ;  /* 0x0000000000040947 */ /* 0x000fea0003800000 */
[----:B------:R-:W-:Y:S01]  /*bbb0*/  BPT.TRAP 0x1 ;  /* 0x000000040000795c */ /* 0x000fe20000300000 */
.L_x_294:
[--C-:B------:R-:W-:Y:S01]  /*bbc0*/  IMAD R7, R6, 0x10000, R21.reuse ;  /* 0x0001000006077824 */ /* 0x100fe200078e0215 */
[----:B------:R-:W-:Y:S01]  /*bbd0*/  R2UR UR34, R20 ;  /* 0x00000000142272ca */ /* 0x000fe200000e0000 */
[----:B------:R-:W-:Y:S01]  /*bbe0*/  IMAD R21, R6, 0x8000, R21 ;  /* 0x0000800006157824 */ /* 0x000fe200078e0215 */
[----:B------:R-:W-:Y:S01]  /*bbf0*/  R2UR UR33, R12 ;  /* 0x000000000c2172ca */ /* 0x000fe200000e0000 */
[----:B------:R-:W-:Y:S01]  /*bc00*/  VIADD R4, R4, 0xffffffff ;  /* 0xffffffff04047836 */ /* 0x000fe20000000000 */
[----:B------:R-:W-:Y:S01]  /*bc10*/  R2UR UR24, R7 ;  /* 0x00000000071872ca */ /* 0x000fe200000e0000 */
[----:B------:R-:W-:Y:S01]  /*bc20*/  UIADD3 UR14, UP0, UR38, 0xf0, URZ ;  /* 0x000000f0260e7890 */ /* 0x000fe2000ff1e03f */
[----:B------:R-:W-:Y:S01]  /*bc30*/  R2UR UR8, R21 ;  /* 0x00000000150872ca */ /* 0x000fe200000e0000 */
[----:B------:R-:W-:Y:S01]  /*bc40*/  UIADD3 UR40, UP1, UR38, 0x1f0, URZ ;  /* 0x000001f026287890 */ /* 0x000fe2000ff3e03f */
[----:B------:R-:W-:Y:S01]  /*bc50*/  R2UR UR36, R8 ;  /* 0x00000000082472ca */ /* 0x000fe200000e0000 */
[----:B------:R-:W-:Y:S01]  /*bc60*/  UIADD3.X UR15, URZ, UR39, URZ, UP0, !UPT ;  /* 0x000000273f0f7290 */ /* 0x000fe200087fe43f */
[----:B------:R-:W-:Y:S01]  /*bc70*/  R2UR UR35, R14 ;  /* 0x000000000e2372ca */ /* 0x000fe200000e0000 */
[----:B------:R-:W-:Y:S01]  /*bc80*/  UIADD3.X UR41, URZ, UR39, URZ, UP1, !UPT ;  /* 0x000000273f297290 */ /* 0x000fe20008ffe43f */
[----:B------:R-:W-:Y:S01]  /*bc90*/  R2UR UR19, R15 ;  /* 0x000000000f1372ca */ /* 0x000fe200000e0000 */
[----:B------:R-:W-:Y:S01]  /*bca0*/  UIADD3 UR26, UR34, 0x40, URZ ;  /* 0x00000040221a7890 */ /* 0x000fe2000fffe03f */
[----:B------:R-:W-:Y:S01]  /*bcb0*/  ISETP.GT.AND P3, PT, R4, 0x1, PT ;  /* 0x000000010400780c */ /* 0x000fe20003f64270 */
[----:B------:R-:W-:Y:S01]  /*bcc0*/  VIADD R6, R6, 0x1 ;  /* 0x0000000106067836 */ /* 0x000fe20000000000 */
[----:B------:R-:W-:Y:S01]  /*bcd0*/  UMOV UR22, 0x0 ;  /* 0x0000000000167882 */ /* 0x000fe20000000000 */
[----:B------:R-:W-:Y:S01]  /*bce0*/  UIADD3 UR32, UR24, 0x100, URZ ;  /* 0x0000010018207890 */ /* 0x000fe2000fffe03f */
[----:B------:R-:W-:Y:S01]  /*bcf0*/  VIADD R20, R20, 0x80 ;  /* 0x0000008014147836 */ /* 0x000fe20000000000 */
[----:B------:R-:W-:Y:S01]  /*bd00*/  UIADD3 UR24, UR24, 0x8100, URZ ;  /* 0x0000810018187890 */ /* 0x000fe2000fffe03f */
[----:B------:R-:W-:Y:S01]  /*bd10*/  ISETP.NE.AND P1, PT, R6, 0x2, PT ;  /* 0x000000020600780c */ /* 0x000fe20003f25270 */
[----:B------:R-:W-:-:S02]  /*bd20*/  UIADD3 UR16, UR8, 0x20100, URZ ;  /* 0x0002010008107890 */ /* 0x000fc4000fffe03f */
[----:B------:R-:W-:Y:S01]  /*bd30*/  UIADD3 UR8, UR8, 0x24100, URZ ;  /* 0x0002410008087890 */ /* 0x000fe2000fffe03f */
[----:B------:R-:W-:Y:S01]  /*bd40*/  SEL R12, RZ, 0x1, P1 ;  /* 0x00000001ff0c7807 */ /* 0x000fe20000800000 */
[----:B------:R-:W-:Y:S01]  /*bd50*/  UMOV UR23, 0x10000000 ;  /* 0x1000000000177882 */ /* 0x000fe20000000000 */
[----:B------:R-:W-:Y:S01]  /*bd60*/  UMOV UR25, UR33 ;  /* 0x0000002100197c82 */ /* 0x000fe20008000000 */
[----:B------:R-:W-:Y:S01]  /*bd70*/  UMOV UR28, UR36 ;  /* 0x00000024001c7c82 */ /* 0x000fe20008000000 */
[----:B------:R-:W-:Y:S01]  /*bd80*/  UMOV UR27, UR35 ;  /* 0x00000023001b7c82 */ /* 0x000fe20008000000 */
[----:B------:R-:W-:Y:S01]  /*bd90*/  UMOV UR17, UR33 ;  /* 0x0000002100117c82 */ /* 0x000fe20008000000 */
[----:B------:R-:W-:Y:S01]  /*bda0*/  UMOV UR18, UR34 ;  /* 0x0000002200127c82 */ /* 0x000fe20008000000 */
[----:B------:R-:W-:Y:S01]  /*bdb0*/  UMOV UR20, UR36 ;  /* 0x0000002400147c82 */ /* 0x000fe20008000000 */
[----:B------:R0:W-:Y:S01]  /*bdc0*/  UTMALDG.3D [UR32], [UR14], desc[UR22] ;  /* 0x000016200e0075b4 */ /* 0x0001e20008011000 */
[----:B------:R-:W-:Y:S01]  /*bdd0*/  UMOV UR9, UR33 ;  /* 0x0000002100097c82 */ /* 0x000fe20008000000 */
[----:B------:R-:W-:Y:S01]  /*bde0*/  UMOV UR11, UR19 ;  /* 0x00000013000b7c82 */ /* 0x000fe20008000000 */
[----:B------:R-:W-:Y:S01]  /*bdf0*/  UMOV UR12, UR36 ;  /* 0x00000024000c7c82 */ /* 0x000fe20008000000 */
[----:B------:R-:W-:Y:S01]  /*be00*/  UMOV UR10, UR26 ;  /* 0x0000001a000a7c82 */ /* 0x000fe20008000000 */
[----:B------:R-:W-:-:S02]  /*be10*/  LOP3.LUT R5, R5, R12, RZ, 0x3c, !PT ;  /* 0x0000000c05057212 */ /* 0x000fc400078e3cff */
[----:B------:R-:W-:Y:S01]  /*be20*/  SEL R6, R6, RZ, P1 ;  /* 0x000000ff06067207 */ /* 0x000fe20000800000 */
[----:B------:R0:W-:Y:S01]  /*be30*/  UTMALDG.3D [UR24], [UR14], desc[UR22] ;  /* 0x000016180e0075b4 */ /* 0x0001e20008011000 */
[----:B------:R0:W-:Y:S01]  /*be40*/  UTMALDG.3D [UR16], [UR40], desc[UR22] ;  /* 0x00001610280075b4 */ /* 0x0001e20008011000 */
[----:B------:R0:W-:Y:S02]  /*be50*/  UTMALDG.3D [UR8], [UR40], desc[UR22] ;  /* 0x00001608280075b4 */ /* 0x0001e40008011000 */
[----:B0-----:R-:W-:Y:S05]  /*be60*/  @P3 BRA `(.L_x_295) ;  /* 0xfffffffc00183947 */ /* 0x001fea000383ffff */
.L_x_291:
[----:B------:R-:W-:Y:S05]  /*be70*/  BSYNC B1 ;  /* 0x0000000000017941 */ /* 0x000fea0003800000 */
.L_x_290:
[----:B------:R-:W-:Y:S01]  /*be80*/  LOP3.LUT P3, RZ, R11, 0xff, RZ, 0xc0, !PT ;  /* 0x000000ff0bff7812 */ /* 0x000fe2000786c0ff */
[----:B------:R-:W-:Y:S01]  /*be90*/  IMAD.IADD R0, R13, 0x1, R0 ;  /* 0x000000010d007824 */ /* 0x000fe200078e0200 */
[----:B------:R-:W-:Y:S01]  /*bea0*/  IADD3 R16, P4, R16, UR30, RZ ;  /* 0x0000001e10107c10 */ /* 0x000fe2000ff9e0ff */
[----:B------:R-:W-:Y:S01]  /*beb0*/  ULDC.64 UR8, c[0x0][0x650] ;  /* 0x0001940000087ab9 */ /* 0x000fe20000000a00 */
[----:B------:R-:W-:Y:S01]  /*bec0*/  BSSY B1, `(.L_x_296) ;  /* 0x000006b000017945 */ /* 0x000fe20003800000 */
[----:B------:R-:W-:Y:S01]  /*bed0*/  IMAD.MOV.U32 R7, RZ, RZ, -0x1 ;  /* 0xffffffffff077424 */ /* 0x000fe200078e00ff */
[----:B------:R-:W-:Y:S01]  /*bee0*/  SHF.R.U32.HI R4, RZ, 0x1, R0 ;  /* 0x00000001ff047819 */ /* 0x000fe20000011600 */
[----:B------:R-:W-:Y:S01]  /*bef0*/  IMAD.MOV.U32 R8, RZ, RZ, -0x1 ;  /* 0xffffffffff087424 */ /* 0x000fe200078e00ff */
[----:B------:R-:W-:Y:S02]  /*bf00*/  ISETP.GT.U32.AND P1, PT, R0, 0x1, PT ;  /* 0x000000010000780c */ /* 0x000fe40003f24070 */
[----:B------:R-:W-:-:S02]  /*bf10*/  LOP3.LUT R4, R4, 0x1, RZ, 0xc0, !PT ;  /* 0x0000000104047812 */ /* 0x000fc400078ec0ff */
[----:B------:R-:W-:Y:S01]  /*bf20*/  ISETP.LT.U32.AND P1, PT, R13, 0x2, P1 ;  /* 0x000000020d00780c */ /* 0x000fe20000f21070 */
[----:B------:R-:W0:Y:S01]  /*bf30*/  @P3 S2R R6, SR_CgaCtaId ;  /* 0x0000000000063919 */ /* 0x000e220000008800 */
[----:B------:R-:W-:Y:S02]  /*bf40*/  @P3 MOV R5, 0x400 ;  /* 0x0000040000053802 */ /* 0x000fe40000000f00 */
[----:B------:R-:W-:Y:S02]  /*bf50*/  IADD3.X R17, R17, UR7, RZ, P4, !PT ;  /* 0x0000000711117c10 */ /* 0x000fe4000a7fe4ff */
[----:B------:R-:W-:Y:S02]  /*bf60*/  ISETP.GE.U32.AND P4, PT, R16, UR8, PT ;  /* 0x0000000810007c0c */ /* 0x000fe4000bf86070 */
[----:B------:R-:W-:Y:S02]  /*bf70*/  MOV R9, 0xffffffff ;  /* 0xffffffff00097802 */ /* 0x000fe40000000f00 */
[----:B------:R-:W-:-:S02]  /*bf80*/  LOP3.LUT R0, R0, 0x1, RZ, 0xc0, !PT ;  /* 0x0000000100007812 */ /* 0x000fc400078ec0ff */
[----:B------:R-:W-:Y:S02]  /*bf90*/  PRMT R11, RZ, 0x7610, R11 ;  /* 0x00007610ff0b7816 */ /* 0x000fe4000000000b */
[----:B0-----:R-:W-:-:S04]  /*bfa0*/  @P3 LEA R5, R6, R5, 0x18 ;  /* 0x0000000506053211 */ /* 0x001fc800078ec0ff */
[----:B------:R0:W-:Y:S01]  /*bfb0*/  @P3 SYNCS.ARRIVE.TRANS64.A1T0 RZ, [R5+URZ+0x38], RZ ;  /* 0x000038ff05ff39a7 */ /* 0x0001e2000810003f */
[----:B------:R-:W-:Y:S02]  /*bfc0*/  ISETP.NE.U32.AND P3, PT, R4, 0x1, PT ;  /* 0x000000010400780c */ /* 0x000fe40003f65070 */
[----:B------:R-:W-:Y:S02]  /*bfd0*/  SEL R4, RZ, 0x1, !P1 ;  /* 0x00000001ff047807 */ /* 0x000fe40004800000 */
[----:B------:R-:W-:Y:S02]  /*bfe0*/  ISETP.GE.U32.AND.EX P1, PT, R17, UR9, PT, P4 ;  /* 0x0000000911007c0c */ /* 0x000fe4000bf26140 */
[----:B------:R-:W-:-:S04]  /*bff0*/  ISETP.GT.U32.AND P3, PT, R13, 0x1, !P3 ;  /* 0x000000010d00780c */ /* 0x000fc80005f64070 */
[----:B0-----:R-:W-:-:S04]  /*c000*/  SEL R5, RZ, 0x1, !P3 ;  /* 0x00000001ff057807 */ /* 0x001fc80005800000 */
[--C-:B------:R-:W-:Y:S02]  /*c010*/  LOP3.LUT R3, R5, R3, R4.reuse, 0x96, !PT ;  /* 0x0000000305037212 */ /* 0x100fe400078e9604 */
[----:B------:R-:W-:Y:S01]  /*c020*/  PRMT R4, RZ, 0x7610, R4 ;  /* 0x00007610ff047816 */ /* 0x000fe20000000004 */
[----:B------:R-:W-:Y:S06]  /*c030*/  @P1 BRA `(.L_x_297) ;  /* 0x00000004004c1947 */ /* 0x000fec0003800000 */
[----:B------:R-:W-:Y:S01]  /*c040*/  ULDC.64 UR8, c[0x0][0x628] ;  /* 0x00018a0000087ab9 */ /* 0x000fe20000000a00 */
[----:B------:R-:W0:Y:S01]  /*c050*/  S2R R14, SR_CTAID.X ;  /* 0x00000000000e7919 */ /* 0x000e220000002500 */
[----:B------:R-:W-:Y:S01]  /*c060*/  ISETP.NE.U32.AND P1, PT, RZ, UR8, PT ;  /* 0x00000008ff007c0c */ /* 0x000fe2000bf25070 */
[----:B------:R-:W-:Y:S01]  /*c070*/  ULDC UR11, c[0x0][0x630] ;  /* 0x00018c00000b7ab9 */ /* 0x000fe20000000800 */
[----:B------:R-:W-:Y:S01]  /*c080*/  IMAD.MOV.U32 R4, RZ, RZ, R16 ;  /* 0x000000ffff047224 */ /* 0x000fe200078e0010 */
[----:B------:R-:W1:Y:S01]  /*c090*/  S2R R12, SR_CTAID.Y ;  /* 0x00000000000c7919 */ /* 0x000e620000002600 */
[----:B------:R-:W-:Y:S01]  /*c0a0*/  ISETP.NE.AND.EX P1, PT, RZ, UR9, PT, P1 ;  /* 0x00000009ff007c0c */ /* 0x000fe2000bf25310 */
[----:B------:R-:W-:-:S12]  /*c0b0*/  IMAD.MOV.U32 R5, RZ, RZ, R17 ;  /* 0x000000ffff057224 */ /* 0x000fd800078e0011 */
[----:B------:R-:W-:Y:S05]  /*c0c0*/  @!P1 BRA `(.L_x_298) ;  /* 0x0000000000289947 */ /* 0x000fea0003800000 */
[----:B------:R-:W-:Y:S02]  /*c0d0*/  ULDC UR10, c[0x0][0x634] ;  /* 0x00018d00000a7ab9 */ /* 0x000fe40000000800 */
[----:B------:R-:W-:-:S05]  /*c0e0*/  IADD3 R9, P1, R16, UR10, RZ ;  /* 0x0000000a10097c10 */ /* 0x000fca000ff3e0ff */
[----:B------:R-:W-:-:S04]  /*c0f0*/  IMAD.X R15, RZ, RZ, R17, P1 ;  /* 0x000000ffff0f7224 */ /* 0x000fc800008e0611 */
[----:B------:R-:W-:-:S04]  /*c100*/  IMAD.WIDE.U32 R6, R15, UR8, RZ ;  /* 0x000000080f067c25 */ /* 0x000fc8000f8e00ff */
[----:B------:R-:W-:-:S04]  /*c110*/  IMAD.WIDE.U32 R6, P1, R9, UR9, R6 ;  /* 0x0000000909067c25 */ /* 0x000fc8000f820006 */
[----:B------:R-:W-:-:S04]  /*c120*/  IMAD.WIDE.U32 R8, R9, UR8, RZ ;  /* 0x0000000809087c25 */ /* 0x000fc8000f8e00ff */
[----:B------:R-:W-:Y:S01]  /*c130*/  IMAD.X R5, RZ, RZ, RZ, P1 ;  /* 0x000000ffff057224 */ /* 0x000fe200008e06ff */
[----:B------:R-:W-:Y:S01]  /*c140*/  IADD3 RZ, P1, R9, R6, RZ ;  /* 0x0000000609ff7210 */ /* 0x000fe20007f3e0ff */
[----:B------:R-:W-:-:S04]  /*c150*/  IMAD.MOV.U32 R4, RZ, RZ, R7 ;  /* 0x000000ffff047224 */ /* 0x000fc800078e0007 */
[----:B------:R-:W-:-:S08]  /*c160*/  IMAD.WIDE.U32.X R4, R15, UR9, R4, P1 ;  /* 0x000000090f047c25 */ /* 0x000fd000088e0404 */
.L_x_298:
[--C-:B------:R-:W-:Y:S01]  /*c170*/  SHF.R.U64 R8, R4, UR11, R5.reuse ;  /* 0x0000000b04087c19 */ /* 0x100fe20008001205 */
[----:B------:R-:W-:Y:S01]  /*c180*/  ULDC.64 UR8, c[0x0][0x620] ;  /* 0x0001880000087ab9 */ /* 0x000fe20000000a00 */
[----:B------:R-:W-:Y:S01]  /*c190*/  SHF.R.U32.HI R4, RZ, UR11, R5 ;  /* 0x0000000bff047c19 */ /* 0x000fe20008011605 */
[----:B------:R-:W2:Y:S01]  /*c1a0*/  LDC R25, c[0x0][0x144] ;  /* 0x00005100ff197b82 */ /* 0x000ea20000000800 */
[----:B------:R-:W-:Y:S01]  /*c1b0*/  IADD3 R7, P1, RZ, -R8, RZ ;  /* 0x80000008ff077210 */ /* 0x000fe20007f3e0ff */
[----:B------:R-:W-:Y:S01]  /*c1c0*/  ULDC.64 UR12, c[0x0][0x640] ;  /* 0x00019000000c7ab9 */ /* 0x000fe20000000a00 */
[----:B0-----:R-:W-:Y:S01]  /*c1d0*/  I2FP.F32.U32 R9, R14 ;  /* 0x0000000e00097245 */ /* 0x001fe20000201000 */
[----:B------:R-:W-:Y:S02]  /*c1e0*/  ULDC UR10, c[0x0][0x608] ;  /* 0x00018200000a7ab9 */ /* 0x000fe40000000800 */
[----:B------:R-:W-:Y:S01]  /*c1f0*/  IMAD.X R4, RZ, RZ, ~R4, P1 ;  /* 0x000000ffff047224 */ /* 0x000fe200008e0e04 */
[----:B------:R-:W-:Y:S01]  /*c200*/  ISETP.NE.U32.AND P1, PT, RZ, UR12, PT ;  /* 0x0000000cff007c0c */ /* 0x000fe2000bf25070 */
[----:B------:R-:W0:Y:S02]  /*c210*/  LDC R21, c[0x0][0x148] ;  /* 0x00005200ff157b82 */ /* 0x000e240000000800 */
[----:B------:R-:W-:Y:S01]  /*c220*/  IMAD R6, R4, UR8, RZ ;  /* 0x0000000804067c24 */ /* 0x000fe2000f8e02ff */
[----:B------:R-:W-:Y:S01]  /*c230*/  ISETP.NE.AND.EX P1, PT, RZ, UR13, PT, P1 ;  /* 0x0000000dff007c0c */ /* 0x000fe2000bf25310 */
[----:B------:R-:W-:Y:S01]  /*c240*/  IMAD.WIDE.U32 R4, R7, UR8, R16 ;  /* 0x0000000807047c25 */ /* 0x000fe2000f8e0010 */
[----:B------:R-:W-:-:S03]  /*c250*/  ULDC UR8, c[0x0][0x150] ;  /* 0x0000540000087ab9 */ /* 0x000fc60000000800 */
[----:B------:R-:W-:Y:S02]  /*c260*/  IMAD R7, R7, UR9, R6 ;  /* 0x0000000907077c24 */ /* 0x000fe4000f8e0206 */
[----:B------:R-:W-:Y:S01]  /*c270*/  FMUL R6, R9, UR8 ;  /* 0x0000000809067c20 */ /* 0x000fe20008400000 */
[----:B------:R-:W-:Y:S01]  /*c280*/  ULDC UR8, c[0x0][0x618] ;  /* 0x0001860000087ab9 */ /* 0x000fe20000000800 */
[----:B------:R-:W-:Y:S01]  /*c290*/  ULDC UR9, c[0x0][0x154] ;  /* 0x0000550000097ab9 */ /* 0x000fe20000000800 */
[----:B------:R-:W-:-:S03]  /*c2a0*/  IMAD.IADD R5, R5, 0x1, R7 ;  /* 0x0000000105057824 */ /* 0x000fc600078e0207 */
[----:B------:R-:W3:Y:S02]  /*c2b0*/  F2I.U32.TRUNC.NTZ R6, R6 ;  /* 0x0000000600067305 */ /* 0x000ee4000020f000 */
[----:B------:R-:W-:Y:S02]  /*c2c0*/  SHF.R.U64 R9, R4, UR8, R5 ;  /* 0x0000000804097c19 */ /* 0x000fe40008001205 */
[----:B-1----:R-:W-:-:S05]  /*c2d0*/  I2FP.F32.U32 R4, R12 ;  /* 0x0000000c00047245 */ /* 0x002fca0000201000 */
[----:B------:R-:W-:Y:S01]  /*c2e0*/  FMUL R22, R4, UR9 ;  /* 0x0000000904167c20 */ /* 0x000fe20008400000 */
[----:B------:R-:W-:Y:S01]  /*c2f0*/  SHF.R.U32.HI R4, RZ, UR8, R5 ;  /* 0x00000008ff047c19 */ /* 0x000fe20008011605 */
[----:B------:R-:W-:-:S03]  /*c300*/  ULDC UR8, c[0x0][0x658] ;  /* 0x0001960000087ab9 */ /* 0x000fc60000000800 */
[--C-:B------:R-:W-:Y:S01]  /*c310*/  SHF.R.U64 R20, R9, UR10, R4.reuse ;  /* 0x0000000a09147c19 */ /* 0x100fe20008001204 */
[----:B------:R-:W1:Y:S01]  /*c320*/  F2I.U32.TRUNC.NTZ R22, R22 ;  /* 0x0000001600167305 */ /* 0x000e62000020f000 */
[----:B------:R-:W-:Y:S02]  /*c330*/  SHF.R.U32.HI R5, RZ, UR10, R4 ;  /* 0x0000000aff057c19 */ /* 0x000fe40008011604 */
[----:B---3--:R-:W-:Y:S02]  /*c340*/  IADD3 R6, -R6, RZ, RZ ;  /* 0x000000ff06067210 */ /* 0x008fe40007ffe1ff */
[--C-:B------:R-:W-:Y:S02]  /*c350*/  SHF.R.U64 R15, R20, UR8, R5.reuse ;  /* 0x00000008140f7c19 */ /* 0x100fe40008001205 */
[----:B------:R-:W-:Y:S01]  /*c360*/  SHF.R.U32.HI R23, RZ, UR8, R5 ;  /* 0x00000008ff177c19 */ /* 0x000fe20008011605 */
[----:B--2---:R-:W-:Y:S02]  /*c370*/  IMAD R14, R25, R6, R14 ;  /* 0x00000006190e7224 */ /* 0x004fe400078e020e */
[----:B------:R-:W-:-:S02]  /*c380*/  IMAD.MOV.U32 R4, RZ, RZ, R15 ;  /* 0x000000ffff047224 */ /* 0x000fc400078e000f */
[----:B------:R-:W-:Y:S01]  /*c390*/  IMAD.MOV.U32 R5, RZ, RZ, R23 ;  /* 0x000000ffff057224 */ /* 0x000fe200078e0017 */
[----:B------:R-:W-:Y:S06]  /*c3a0*/  @!P1 BRA `(.L_x_299) ;  /* 0x0000000000289947 */ /* 0x000fec0003800000 */
[----:B------:R-:W-:Y:S02]  /*c3b0*/  ULDC UR8, c[0x0][0x64c] ;  /* 0x0001930000087ab9 */ /* 0x000fe40000000800 */
[----:B------:R-:W-:-:S05]  /*c3c0*/  IADD3 R5, P1, R15, UR8, RZ ;  /* 0x000000080f057c10 */ /* 0x000fca000ff3e0ff */
[----:B------:R-:W-:-:S04]  /*c3d0*/  IMAD.X R23, RZ, RZ, R23, P1 ;  /* 0x000000ffff177224 */ /* 0x000fc800008e0617 */
[----:B------:R-:W-:-:S04]  /*c3e0*/  IMAD.WIDE.U32 R6, R23, UR12, RZ ;  /* 0x0000000c17067c25 */ /* 0x000fc8000f8e00ff */
[----:B------:R-:W-:-:S04]  /*c3f0*/  IMAD.WIDE.U32 R6, P1, R5, UR13, R6 ;  /* 0x0000000d05067c25 */ /* 0x000fc8000f820006 */
[----:B------:R-:W-:-:S04]  /*c400*/  IMAD.WIDE.U32 R4, R5, UR12, RZ ;  /* 0x0000000c05047c25 */ /* 0x000fc8000f8e00ff */
[----:B------:R-:W-:Y:S01]  /*c410*/  IMAD.MOV.U32 R4, RZ, RZ, R7 ;  /* 0x000000ffff047224 */ /* 0x000fe200078e0007 */
[----:B------:R-:W-:Y:S01]  /*c420*/  IADD3 RZ, P3, R5, R6, RZ ;  /* 0x0000000605ff7210 */ /* 0x000fe20007f7e0ff */
[----:B------:R-:W-:-:S04]  /*c430*/  IMAD.X R5, RZ, RZ, RZ, P1 ;  /* 0x000000ffff057224 */ /* 0x000fc800008e06ff */
[----:B------:R-:W-:-:S08]  /*c440*/  IMAD.WIDE.U32.X R4, R23, UR13, R4, P3 ;  /* 0x0000000d17047c25 */ /* 0x000fd000098e0404 */
.L_x_299:
[----:B------:R-:W-:Y:S01]  /*c450*/  ISETP.NE.AND P1, PT, R2, 0x1, PT ;  /* 0x000000010200780c */ /* 0x000fe20003f25270 */
[----:B------:R-:W-:Y:S01]  /*c460*/  ULDC UR8, c[0x0][0x648] ;  /* 0x0001920000087ab9 */ /* 0x000fe20000000800 */
[----:B------:R-:W-:Y:S01]  /*c470*/  LOP3.LUT R20, R20, UR6, RZ, 0xc0, !PT ;  /* 0x0000000614147c12 */ /* 0x000fe2000f8ec0ff */
[----:B-1----:R-:W-:Y:S01]  /*c480*/  IMAD.MOV R22, RZ, RZ, -R22 ;  /* 0x000000ffff167224 */ /* 0x002fe200078e0a16 */
[----:B------:R-:W-:Y:S01]  /*c490*/  SHF.R.U64 R5, R4, UR8, R5 ;  /* 0x0000000804057c19 */ /* 0x000fe20008001205 */
[----:B------:R-:W-:Y:S01]  /*c4a0*/  ULDC UR8, c[0x0][0x638] ;  /* 0x00018e0000087ab9 */ /* 0x000fe20000000800 */
[----:B------:R-:W-:Y:S01]  /*c4b0*/  LOP3.LUT R6, R9, UR4, RZ, 0xc0, !PT ;  /* 0x0000000409067c12 */ /* 0x000fe2000f8ec0ff */
[----:B------:R-:W-:Y:S02]  /*c4c0*/  ULDC UR9, c[0x0][0x610] ;  /* 0x0001840000097ab9 */ /* 0x000fe40000000800 */
[----:B------:R-:W-:Y:S02]  /*c4d0*/  IMAD.MOV R4, RZ, RZ, -R5 ;  /* 0x000000ffff047224 */ /* 0x000fe400078e0a05 */
[----:B------:R-:W-:-:S02]  /*c4e0*/  IMAD R5, R5, UR5, R20 ;  /* 0x0000000505057c24 */ /* 0x000fc4000f8e0214 */
[----:B0-----:R-:W-:Y:S02]  /*c4f0*/  @P1 IMAD R14, R21, R22, R12 ;  /* 0x00000016150e1224 */ /* 0x001fe400078e020c */
[----:B------:R-:W-:Y:S01]  /*c500*/  IMAD R15, R4, UR8, R15 ;  /* 0x00000008040f7c24 */ /* 0x000fe2000f8e020f */
[----:B------:R-:W-:Y:S01]  /*c510*/  ULDC UR8, c[0x0][0x600] ;  /* 0x0001800000087ab9 */ /* 0x000fe20000000800 */
[----:B------:R-:W-:Y:S02]  /*c520*/  IMAD R14, R5, UR9, R14 ;  /* 0x00000009050e7c24 */ /* 0x000fe4000f8e020e */
[----:B------:R-:W-:Y:S02]  /*c530*/  IMAD R15, R15, UR8, R6 ;  /* 0x000000080f0f7c24 */ /* 0x000fe4000f8e0206 */
[----:B------:R-:W-:-:S03]  /*c540*/  IMAD.MOV.U32 R4, RZ, RZ, 0x1 ;  /* 0x00000001ff047424 */ /* 0x000fc600078e00ff */
[----:B------:R-:W-:Y:S02]  /*c550*/  SEL R9, R15, R14, !P1 ;  /* 0x0000000e0f097207 */ /* 0x000fe40004800000 */
[----:B------:R-:W-:-:S07]  /*c560*/  SEL R7, R14, R15, !P1 ;  /* 0x0000000f0e077207 */ /* 0x000fce0004800000 */
.L_x_297:
[----:B------:R-:W-:Y:S05]  /*c570*/  BSYNC B1 ;  /* 0x0000000000017941 */ /* 0x000fea0003800000 */
.L_x_296:
[----:B------:R-:W-:-:S13]  /*c580*/  LOP3.LUT P1, RZ, R4, 0xff, RZ, 0xc0, !PT ;  /* 0x000000ff04ff7812 */ /* 0x000fda000782c0ff */
[----:B------:R-:W-:Y:S05]  /*c590*/  @P1 BRA `(.L_x_300) ;  /* 0xfffffff400181947 */ /* 0x000fea000383ffff */
[----:B------:R-:W-:Y:S05]  /*c5a0*/  BSYNC B0 ;  /* 0x0000000000007941 */ /* 0x000fea0003800000 */
.L_x_288:
[----:B------:R-:W-:-:S03]  /*c5b0*/  UMOV UR8, 0xffffffff ;  /* 0xffffffff00087882 */ /* 0x000fc60000000000 */
[----:B------:R-:W-:Y:S05]  /*c5c0*/  BRA.DIV UR8, `(.L_x_301) ;  /* 0x0000000208d07947 */ /* 0x000fea000b800000 */
[----:B------:R-:W-:-:S13]  /*c5d0*/  ELECT P6, URZ, PT ;  /* 0x00000000003f782f */ /* 0x000fda00038c0000 */
.L_x_313:
[----:B------:R-:W-:Y:S04]  /*c5e0*/  BSSY B0, `(.L_x_302) ;  /* 0x0000019000007945 */ /* 0x000fe80003800000 */
[----:B------:R-:W-:Y:S05]  /*c5f0*/  @!P6 BRA `(.L_x_303) ;  /* 0x00000000005ce947 */ /* 0x000fea0003800000 */
[----:B------:R-:W-:-:S04]  /*c600*/  LOP3.LUT R19, R19, 0x2, RZ, 0xfc, !PT ;  /* 0x0000000213137812 */ /* 0x000fc800078efcff */
[----:B------:R-:W-:-:S13]  /*c610*/  ISETP.NE.AND P0, PT, R19, 0x3, PT ;  /* 0x000000031300780c */ /* 0x000fda0003f05270 */
[----:B------:R-:W-:Y:S05]  /*c620*/  @!P0 BRA `(.L_x_304) ;  /* 0x0000000000048947 */ /* 0x000fea0003800000 */
[----:B------:R-:W-:Y:S01]  /*c630*/  BPT.TRAP 0x1 ;  /* 0x000000040000795c */ /* 0x000fe20000300000 */
.L_x_304:
[----:B------:R-:W0:Y:S01]  /*c640*/  S2R R5, SR_CgaCtaId ;  /* 0x0000000000057919 */ /* 0x000e220000008800 */
[----:B------:R-:W-:Y:S02]  /*c650*/  MOV R2, 0x400 ;  /* 0x0000040000027802 */ /* 0x000fe40000000f00 */
[----:B------:R-:W-:Y:S02]  /*c660*/  SHF.L.U32 R4, R3, 0x1f, RZ ;  /* 0x0000001f03047819 */ /* 0x000fe400000006ff */
[----:B0-----:R-:W-:-:S04]  /*c670*/  LEA R5, R5, R2, 0x18 ;  /* 0x0000000205057211 */ /* 0x001fc800078ec0ff */
[----:B------:R-:W-:-:S05]  /*c680*/  IADD3 R5, R5, 0x10, RZ ;  /* 0x0000001005057810 */ /* 0x000fca0007ffe0ff */
[C---:B------:R-:W-:Y:S02]  /*c690*/  IMAD R7, R0.reuse, 0x8, R5 ;  /* 0x0000000800077824 */ /* 0x040fe400078e0205 */
[----:B------:R-:W-:Y:S02]  /*c6a0*/  VIADD R0, R0, 0x1 ;  /* 0x0000000100007836 */ /* 0x000fe40000000000 */
[----:B------:R-:W0:Y:S03]  /*c6b0*/  SYNCS.PHASECHK.TRANS64.TRYWAIT P0, [R7+URZ], R4 ;  /* 0x00000004070075a7 */ /* 0x000e26000800017f */
[----:B------:R-:W-:-:S04]  /*c6c0*/  ISETP.NE.AND P1, PT, R0, 0x2, PT ;  /* 0x000000020000780c */ /* 0x000fc80003f25270 */
[----:B------:R-:W-:Y:S02]  /*c6d0*/  SEL R2, RZ, 0x1, P1 ;  /* 0x00000001ff027807 */ /* 0x000fe40000800000 */
[----:B------:R-:W-:Y:S02]  /*c6e0*/  SEL R0, R0, RZ, P1 ;  /* 0x000000ff00007207 */ /* 0x000fe40000800000 */
[----:B------:R-:W-:Y:S01]  /*c6f0*/  LOP3.LUT R2, R3, R2, RZ, 0x3c, !PT ;  /* 0x0000000203027212 */ /* 0x000fe200078e3cff */
[----:B0-----:R-:W-:Y:S06]  /*c700*/  @!P0 BRA `(.L_x_305) ;  /* 0x0000000000a08947 */ /* 0x001fec0003800000 */
.L_x_314:
[----:B------:R-:W-:Y:S01]  /*c710*/  IMAD R5, R0, 0x8, R5 ;  /* 0x0000000800057824 */ /* 0x000fe200078e0205 */
[----:B------:R-:W-:-:S07]  /*c720*/  SHF.L.U32 R0, R2, 0x1f, RZ ;  /* 0x0000001f02007819 */ /* 0x000fce00000006ff */
.L_x_306:
[----:B-1----:R1:W2:Y:S02]  /*c730*/  SYNCS.PHASECHK.TRANS64.TRYWAIT P0, [R5+URZ], R0 ;  /* 0x00000000050075a7 */ /* 0x0022a4000800017f */
[----:B--2---:R-:W-:Y:S05]  /*c740*/  @!P0 NANOSLEEP.SYNCS 0x989680 ;  /* 0x009896800000895d */ /* 0x004fea0003900000 */
[----:B------:R-:W2:Y:S02]  /*c750*/  @!P0 SYNCS.PHASECHK.TRANS64 P0, [R5+URZ], R0 ;  /* 0x00000000050085a7 */ /* 0x000ea4000800007f */
[----:B--2---:R-:W-:Y:S05]  /*c760*/  @!P0 BRA `(.L_x_306) ;  /* 0xfffffffc00f08947 */ /* 0x004fea000383ffff */
.L_x_303:
[----:B------:R-:W-:Y:S05]  /*c770*/  BSYNC B0 ;  /* 0x0000000000007941 */ /* 0x000fea0003800000 */
.L_x_302:
[----:B------:R-:W-:Y:S05]  /*c780*/  EXIT ;  /* 0x000000000000794d */ /* 0x000fea0003800000 */
.L_x_17:
[----:B---3--:R3:W4:Y:S02]  /*c790*/  SYNCS.PHASECHK.TRANS64.TRYWAIT P1, [R3+URZ], R0 ;  /* 0x00000000030075a7 */ /* 0x008724000802017f */
[----:B----4-:R-:W-:Y:S05]  /*c7a0*/  @!P1 NANOSLEEP.SYNCS 0x989680 ;  /* 0x009896800000995d */ /* 0x010fea0003900000 */
[----:B------:R-:W4:Y:S02]  /*c7b0*/  @!P1 SYNCS.PHASECHK.TRANS64 P1, [R3+URZ], R0 ;  /* 0x00000000030095a7 */ /* 0x000f24000802007f */
[----:B----4-:R-:W-:Y:S05]  /*c7c0*/  @!P1 BRA `(.L_x_17) ;  /* 0xfffffffc00f09947 */ /* 0x010fea000383ffff */
[----:B------:R-:W-:Y:S05]  /*c7d0*/  BRA `(.L_x_16) ;  /* 0xffffff48007c7947 */ /* 0x000fea000383ffff */
.L_x_22:
[----:B-1----:R-:W-:-:S04]  /*c7e0*/  IMAD.U32 R4, RZ, RZ, UR9 ;  /* 0x00000009ff047e24 */ /* 0x002fc8000f8e00ff */
[----:B------:R1:W2:Y:S03]  /*c7f0*/  SYNCS.PHASECHK.TRANS64.TRYWAIT P1, [R4+URZ], R3 ;  /* 0x00000003040075a7 */ /* 0x0002a6000802017f */
[----:B--2---:R-:W-:Y:S05]  /*c800*/  @!P1 NANOSLEEP.SYNCS 0x989680 ;  /* 0x009896800000995d */ /* 0x004fea0003900000 */
[----:B------:R-:W2:Y:S02]  /*c810*/  @!P1 SYNCS.PHASECHK.TRANS64 P1, [R4+URZ], R3 ;  /* 0x00000003040095a7 */ /* 0x000ea4000802007f */
[----:B--2---:R-:W-:Y:S05]  /*c820*/  @!P1 BRA `(.L_x_22) ;  /* 0xfffffffc00ec9947 */ /* 0x004fea000383ffff */
[----:B------:R-:W-:Y:S05]  /*c830*/  BRA `(.L_x_21) ;  /* 0xffffff5000707947 */ /* 0x000fea000383ffff */
.L_x_289:
[----:B------:R-:W-:Y:S01]  /*c840*/  BSSY B1, `(.L_x_307) ;  /* 0x0000006000017945 */ /* 0x000fe20003800000 */
[----:B------:R-:W-:-:S07]  /*c850*/  IMAD.MOV.U32 R15, RZ, RZ, -0x1 ;  /* 0xffffffffff0f7424 */ /* 0x000fce00078e00ff */
[----:B------:R-:W-:Y:S05]  /*c860*/  WARPSYNC.COLLECTIVE R15, `(.L_x_308) ;  /* 0x000000000f0c7348 */ /* 0x000fea0003c00000 */
[----:B------:R-:W-:Y:S02]  /*c870*/  ELECT P6, UR62, PT ;  /* 0x00000000003e782f */ /* 0x000fe400038c0000 */
[----:B------:R-:W-:Y:S01]  /*c880*/  MOV R14, UR62 ;  /* 0x0000003e000e7c02 */ /* 0x000fe20008000f00 */
[----:B------:R-:W-:Y:S10]  /*c890*/  ENDCOLLECTIVE ;  /* 0x000000000000791b */ /* 0x000ff40003800000 */
.L_x_308:
[----:B------:R-:W-:Y:S05]  /*c8a0*/  BSYNC B1 ;  /* 0x0000000000017941 */ /* 0x000fea0003800000 */
.L_x_307:
[----:B------:R-:W-:Y:S05]  /*c8b0*/  BRA `(.L_x_309) ;  /* 0xfffffff0005c7947 */ /* 0x000fea000383ffff */
.L_x_292:
[----:B0-----:R0:W1:Y:S02]  /*c8c0*/  SYNCS.PHASECHK.TRANS64.TRYWAIT P1, [R12+URZ+0x10], R7 ;  /* 0x000010070c0075a7 */ /* 0x001064000802017f */
[----:B-1----:R-:W-:Y:S05]  /*c8d0*/  @!P1 NANOSLEEP.SYNCS 0x989680 ;  /* 0x009896800000995d */ /* 0x002fea0003900000 */
[----:B------:R-:W1:Y:S02]  /*c8e0*/  @!P1 SYNCS.PHASECHK.TRANS64 P1, [R12+URZ+0x10], R7 ;  /* 0x000010070c0095a7 */ /* 0x000e64000802007f */
[----:B-1----:R-:W-:Y:S05]  /*c8f0*/  @!P1 BRA `(.L_x_292) ;  /* 0xfffffffc00f09947 */ /* 0x002fea000383ffff */
[----:B------:R-:W-:Y:S05]  /*c900*/  BRA `(.L_x_310) ;  /* 0xfffffff000907947 */ /* 0x000fea000383ffff */
.L_x_301:
[----:B------:R-:W-:Y:S01]  /*c910*/  BSSY B0, `(.L_x_311) ;  /* 0x0000006000007945 */ /* 0x000fe20003800000 */
[----:B------:R-:W-:-:S07]  /*c920*/  IMAD.MOV.U32 R15, RZ, RZ, -0x1 ;  /* 0xffffffffff0f7424 */ /* 0x000fce00078e00ff */
[----:B------:R-:W-:Y:S05]  /*c930*/  WARPSYNC.COLLECTIVE R15, `(.L_x_312) ;  /* 0x000000000f0c7348 */ /* 0x000fea0003c00000 */
[----:B------:R-:W-:Y:S02]  /*c940*/  ELECT P6, UR62, PT ;  /* 0x00000000003e782f */ /* 0x000fe400038c0000 */
[----:B------:R-:W-:Y:S01]  /*c950*/  MOV R14, UR62 ;  /* 0x0000003e000e7c02 */ /* 0x000fe20008000f00 */
[----:B------:R-:W-:Y:S10]  /*c960*/  ENDCOLLECTIVE ;  /* 0x000000000000791b */ /* 0x000ff40003800000 */
.L_x_312:
[----:B------:R-:W-:Y:S05]  /*c970*/  BSYNC B0 ;  /* 0x0000000000007941 */ /* 0x000fea0003800000 */
.L_x_311:
[----:B------:R-:W-:Y:S05]  /*c980*/  BRA `(.L_x_313) ;  /* 0xfffffffc00147947 */ /* 0x000fea000383ffff */
.L_x_305:
[----:B0-----:R0:W1:Y:S02]  /*c990*/  SYNCS.PHASECHK.TRANS64.TRYWAIT P0, [R7+URZ], R4 ;  /* 0x00000004070075a7 */ /* 0x001064000800017f */
[----:B-1----:R-:W-:Y:S05]  /*c9a0*/  @!P0 NANOSLEEP.SYNCS 0x989680 ;  /* 0x009896800000895d */ /* 0x002fea0003900000 */
[----:B------:R-:W1:Y:S02]  /*c9b0*/  @!P0 SYNCS.PHASECHK.TRANS64 P0, [R7+URZ], R4 ;  /* 0x00000004070085a7 */ /* 0x000e64000800007f */
[----:B-1----:R-:W-:Y:S05]  /*c9c0*/  @!P0 BRA `(.L_x_305) ;  /* 0xfffffffc00f08947 */ /* 0x002fea000383ffff */
[----:B------:R-:W-:Y:S05]  /*c9d0*/  BRA `(.L_x_314) ;  /* 0xfffffffc004c7947 */ /* 0x000fea000383ffff */
.L_x_315:
[----:B------:R-:W-:-:S00]  /*c9e0*/  BRA `(.L_x_315) ;  /* 0xfffffffc00fc7947 */ /* 0x000fc0000383ffff */
[----:B------:R-:W-:-:S00]  /*c9f0*/  NOP ;  /* 0x0000000000007918 */ /* 0x000fc00000000000 */
        /* <DEDUP_REMOVED lines=8> */
.L_x_316:


//--------------------- .nv.global.init           --------------------------
	.section	.nv.global.init,"aw",@progbits
.nv.global.init:
	.type		$str$22,@object
	.size		$str$22,($str$23 - $str$22)
$str$22:
        /*0000*/ 	.byte	0x6b, 0x5f, 0x74, 0x69, 0x6c, 0x65, 0x5f, 0x63, 0x6f, 0x75, 0x6e, 0x74, 0x20, 0x3e, 0x3d, 0x20
        /*0010*/ 	.byte	0x31, 0x00
	.type		$str$23,@object
	.size		$str$23,(__unnamed_1 - $str$23)
$str$23:
        /*0012*/ 	.byte	0x2f, 0x74, 0x6d, 0x70, 0x2f, 0x63, 0x75, 0x74, 0x6c, 0x61, 0x73, 0x73, 0x5f, 0x73, 0x77, 0x65
        /*0022*/ 	.byte	0x65, 0x70, 0x5f, 0x73, 0x72, 0x63, 0x2f, 0x69, 0x6e, 0x63, 0x6c, 0x75, 0x64, 0x65, 0x2f, 0x63
        /*0032*/ 	.byte	0x75, 0x74, 0x6c, 0x61, 0x73, 0x73, 0x2f, 0x67, 0x65, 0x6d, 0x6d, 0x2f, 0x63, 0x6f, 0x6c, 0x6c
        /*0042*/ 	.byte	0x65, 0x63, 0x74, 0x69, 0x76, 0x65, 0x2f, 0x73, 0x6d, 0x39, 0x30, 0x5f, 0x6d, 0x6d, 0x61, 0x5f
        /*0052*/ 	.byte	0x74, 0x6d, 0x61, 0x5f, 0x67, 0x6d, 0x6d, 0x61, 0x5f, 0x73, 0x73, 0x5f, 0x77, 0x61, 0x72, 0x70
        /*0062*/ 	.byte	0x73, 0x70, 0x65, 0x63, 0x69, 0x61, 0x6c, 0x69, 0x7a, 0x65, 0x64, 0x2e, 0x68, 0x70, 0x70, 0x00
	.type		__unnamed_1,@object
	.size		__unnamed_1,(.L_0 - __unnamed_1)
__unnamed_1:
        /*0072*/ 	.byte	0x76, 0x6f, 0x69, 0x64, 0x20, 0x63, 0x75, 0x74, 0x6c, 0x61, 0x73, 0x73, 0x3a, 0x3a, 0x67, 0x65
        /* <DEDUP_REMOVED lines=180> */
        /*0bc2*/ 	.byte	0x65, 0x6e, 0x74, 0x69, 0x74, 0x79, 0x5d, 0x00
.L_0:


//--------------------- .nv.shared._ZN7cutlass13device_kernelINS_4gemm6kernel13GemmUniversalIN4cute5tupleIJiiiiEEENS1_10collective13CollectiveMmaINS1_34MainloopSm90TmaGmmaWarpSpecializedILi2ENS5_IJNS4_1CILi1EEESB_SB_EEENS1_35KernelTmaWarpSpecializedCooperativeEEENS5_IJNSA_ILi256EEENSA_ILi128EEESG_EEENS_10bfloat16_tENS5_IJlSB_lEEESI_SJ_NS4_8TiledMMAINS4_8MMA_AtomIJNS4_4SM904GMMA28MMA_64x128x16_F32BF16BF16_SSILNSN_5MajorE0ELSP_0ELNSN_7ScaleInE1ELSQ_1EEEEEENS4_6LayoutINS5_IJNSA_ILi2EEESB_SB_EEENS5_IJSB_NSA_ILi0EEESW_EEEEENS5_IJNS4_10UnderscoreESZ_SZ_EEEEENS4_13SM90_TMA_LOADENS4_14ComposedLayoutINS4_7SwizzleILi3ELi4ELi3EEENS4_18smem_ptr_flag_bitsILi16EEENST_INS5_IJNSA_ILi8EEENSA_ILi64EEEEEENS5_IJS19_SB_EEEEEEEvNS4_8identityES12_S1D_vS1E_EENS_8epilogue10collective6detail29Sm90TmaWarpSpecializedAdapterINS1H_15DefaultEpilogueISI_SJ_SJ_NS1G_6thread17LinearCombinationISI_Li1EffLNS1L_9ScaleType4KindE0ELNS_15FloatRoundStyleE2ESI_EENS1_15EpilogueDefaultEEEEEvvEEEEvNT_6ParamsE --------------------------
	.section	.nv.shared._ZN7cutlass13device_kernelINS_4gemm6kernel13GemmUniversalIN4cute5tupleIJiiiiEEENS1_10collective13CollectiveMmaINS1_34MainloopSm90TmaGmmaWarpSpecializedILi2ENS5_IJNS4_1CILi1EEESB_SB_EEENS1_35KernelTmaWarpSpecializedCooperativeEEENS5_IJNSA_ILi256EEENSA_ILi128EEESG_EEENS_10bfloat16_tENS5_IJlSB_lEEESI_SJ_NS4_8TiledMMAINS4_8MMA_AtomIJNS4_4SM904GMMA28MMA_64x128x16_F32BF16BF16_SSILNSN_5MajorE0ELSP_0ELNSN_7ScaleInE1ELSQ_1EEEEEENS4_6LayoutINS5_IJNSA_ILi2EEESB_SB_EEENS5_IJSB_NSA_ILi0EEESW_EEEEENS5_IJNS4_10UnderscoreESZ_SZ_EEEEENS4_13SM90_TMA_LOADENS4_14ComposedLayoutINS4_7SwizzleILi3ELi4ELi3EEENS4_18smem_ptr_flag_bitsILi16EEENST_INS5_IJNSA_ILi8EEENSA_ILi64EEEEEENS5_IJS19_SB_EEEEEEEvNS4_8identityES12_S1D_vS1E_EENS_8epilogue10collective6detail29Sm90TmaWarpSpecializedAdapterINS1H_15DefaultEpilogueISI_SJ_SJ_NS1G_6thread17LinearCombinationISI_Li1EffLNS1L_9ScaleType4KindE0ELNS_15FloatRoundStyleE2ESI_EENS1_15EpilogueDefaultEEEEEvvEEEEvNT_6ParamsE,"aw",@nobits
	.sectionflags	@""
	.align	16
	.zero		1024


//--------------------- .nv.shared.reserved.0     --------------------------
	.section	.nv.shared.reserved.0,"aw",@nobits
	.weak		__nv_reservedSMEM_offset_0_alias
	.size		__nv_reservedSMEM_offset_0_alias, 0, 0
	.other		__nv_reservedSMEM_offset_0_alias,@"STO_CUDA_RESERVED_SHARED STV_DEFAULT"
__nv_reservedSMEM_offset_0_alias:
	.zero		0


//--------------------- .nv.global                --------------------------
	.section	.nv.global,"aw",@nobits
.nv.global:
	.type		_ZN40_INTERNAL_42d835c5_4_k_cu_50274173_144114cute1_E,@object
	.size		_ZN40_INTERNAL_42d835c5_4_k_cu_50274173_144114cute1_E,(_ZN40_INTERNAL_42d835c5_4_k_cu_50274173_144114cuda3std3__45__cpo6cbeginE - _ZN40_INTERNAL_42d835c5_4_k_cu_50274173_144114cute1_E)
_ZN40_INTERNAL_42d835c5_4_k_cu_50274173_144114cute1_E:
	.zero		1
	.type		_ZN40_INTERNAL_42d835c5_4_k_cu_50274173_144114cuda3std3__45__cpo6cbeginE,@object
	.size		_ZN40_INTERNAL_42d835c5_4_k_cu_50274173_144114cuda3std3__45__cpo6cbeginE,(_ZN40_INTERNAL_42d835c5_4_k_cu_50274173_144114cuda3std3__48in_placeE - _ZN40_INTERNAL_42d835c5_4_k_cu_50274173_144114cuda3std3__45__cpo6cbeginE)
_ZN40_INTERNAL_42d835c5_4_k_cu_50274173_144114cuda3std3__45__cpo6cbeginE:
	.zero		1
	.type		_ZN40_INTERNAL_42d835c5_4_k_cu_50274173_144114cuda3std3__48in_placeE,@object
	.size		_ZN40_INTERNAL_42d835c5_4_k_cu_50274173_144114cuda3std3__48in_placeE,(_ZN40_INTERNAL_42d835c5_4_k_cu_50274173_144114cuda3std6ranges3__45__cpo9iter_moveE - _ZN40_INTERNAL_42d835c5_4_k_cu_50274173_144114cuda3std3__48in_placeE)
_ZN40_INTERNAL_42d835c5_4_k_cu_50274173_144114cuda3std3__48in_placeE:
	.zero		1
	.type		_ZN40_INTERNAL_42d835c5_4_k_cu_50274173_144114cuda3std6ranges3__45__cpo9iter_moveE,@object
	.size		_ZN40_INTERNAL_42d835c5_4_k_cu_50274173_144114cuda3std6ranges3__45__cpo9iter_moveE,(_ZN40_INTERNAL_42d835c5_4_k_cu_50274173_144114cuda3std3__45__cpo5beginE - _ZN40_INTERNAL_42d835c5_4_k_cu_50274173_144114cuda3std6ranges3__45__cpo9iter_moveE)
_ZN40_INTERNAL_42d835c5_4_k_cu_50274173_144114cuda3std6ranges3__45__cpo9iter_moveE:
	.zero		1
	.type		_ZN40_INTERNAL_42d835c5_4_k_cu_50274173_144114cuda3std3__45__cpo5beginE,@object
	.size		_ZN40_INTERNAL_42d835c5_4_k_cu_50274173_144114cuda3std3__45__cpo5beginE,(_ZN40_INTERNAL_42d835c5_4_k_cu_50274173_144114cuda3std3__442_GLOBAL__N__42d835c5_4_k_cu_50274173_144116ignoreE - _ZN40_INTERNAL_42d835c5_4_k_cu_50274173_144114cuda3std3__45__cpo5beginE)
_ZN40_INTERNAL_42d835c5_4_k_cu_50274173_144114cuda3std3__45__cpo5beginE:
	.zero		1
	.type		_ZN40_INTERNAL_42d835c5_4_k_cu_50274173_144114cuda3std3__442_GLOBAL__N__42d835c5_4_k_cu_50274173_144116ignoreE,@object
	.size		_ZN40_INTERNAL_42d835c5_4_k_cu_50274173_144114cuda3std3__442_GLOBAL__N__42d835c5_4_k_cu_50274173_144116ignoreE,(_ZN40_INTERNAL_42d835c5_4_k_cu_50274173_144114cute7productE - _ZN40_INTERNAL_42d835c5_4_k_cu_50274173_144114cuda3std3__442_GLOBAL__N__42d835c5_4_k_cu_50274173_144116ignoreE)
_ZN40_INTERNAL_42d835c5_4_k_cu_50274173_144114cuda3std3__442_GLOBAL__N__42d835c5_4_k_cu_50274173_144116ignoreE:
	.zero		1
	.type		_ZN40_INTERNAL_42d835c5_4_k_cu_50274173_144114cute7productE,@object
	.size		_ZN40_INTERNAL_42d835c5_4_k_cu_50274173_144114cute7productE,(_ZN40_INTERNAL_42d835c5_4_k_cu_50274173_144114cuda3std3__45__cpo3endE - _ZN40_INTERNAL_42d835c5_4_k_cu_50274173_144114cute7productE)
_ZN40_INTERNAL_42d835c5_4_k_cu_50274173_144114cute7productE:
	.zero		1
	.type		_ZN40_INTERNAL_42d835c5_4_k_cu_50274173_144114cuda3std3__45__cpo3endE,@object
	.size		_ZN40_INTERNAL_42d835c5_4_k_cu_50274173_144114cuda3std3__45__cpo3endE,(_ZN40_INTERNAL_42d835c5_4_k_cu_50274173_144114cuda3std3__419piecewise_constructE - _ZN40_INTERNAL_42d835c5_4_k_cu_50274173_144114cuda3std3__45__cpo3endE)
_ZN40_INTERNAL_42d835c5_4_k_cu_50274173_144114cuda3std3__45__cpo3endE:
	.zero		1
	.type		_ZN40_INTERNAL_42d835c5_4_k_cu_50274173_144114cuda3std3__419piecewise_constructE,@object
	.size		_ZN40_INTERNAL_42d835c5_4_k_cu_50274173_144114cuda3std3__419piecewise_constructE,(_ZN40_INTERNAL_42d835c5_4_k_cu_50274173_144114cuda3std3__45__cpo4cendE - _ZN40_INTERNAL_42d835c5_4_k_cu_50274173_144114cuda3std3__419piecewise_constructE)
_ZN40_INTERNAL_42d835c5_4_k_cu_50274173_144114cuda3std3__419piecewise_constructE:
	.zero		1
	.type		_ZN40_INTERNAL_42d835c5_4_k_cu_50274173_144114cuda3std3__45__cpo4cendE,@object
	.size		_ZN40_INTERNAL_42d835c5_4_k_cu_50274173_144114cuda3std3__45__cpo4cendE,(_ZN40_INTERNAL_42d835c5_4_k_cu_50274173_144114cuda3std6ranges3__45__cpo4swapE - _ZN40_INTERNAL_42d835c5_4_k_cu_50274173_144114cuda3std3__45__cpo4cendE)
_ZN40_INTERNAL_42d835c5_4_k_cu_50274173_144114cuda3std3__45__cpo4cendE:
	.zero		1
	.type		_ZN40_INTERNAL_42d835c5_4_k_cu_50274173_144114cuda3std6ranges3__45__cpo4swapE,@object
	.size		_ZN40_INTERNAL_42d835c5_4_k_cu_50274173_144114cuda3std6ranges3__45__cpo4swapE,(.L_8 - _ZN40_INTERNAL_42d835c5_4_k_cu_50274173_144114cuda3std6ranges3__45__cpo4swapE)
_ZN40_INTERNAL_42d835c5_4_k_cu_50274173_144114cuda3std6ranges3__45__cpo4swapE:
	.zero		1
.L_8:


//--------------------- .nv.constant0._ZN7cutlass13device_kernelINS_4gemm6kernel13GemmUniversalIN4cute5tupleIJiiiiEEENS1_10collective13CollectiveMmaINS1_34MainloopSm90TmaGmmaWarpSpecializedILi2ENS5_IJNS4_1CILi1EEESB_SB_EEENS1_35KernelTmaWarpSpecializedCooperativeEEENS5_IJNSA_ILi256EEENSA_ILi128EEESG_EEENS_10bfloat16_tENS5_IJlSB_lEEESI_SJ_NS4_8TiledMMAINS4_8MMA_AtomIJNS4_4SM904GMMA28MMA_64x128x16_F32BF16BF16_SSILNSN_5MajorE0ELSP_0ELNSN_7ScaleInE1ELSQ_1EEEEEENS4_6LayoutINS5_IJNSA_ILi2EEESB_SB_EEENS5_IJSB_NSA_ILi0EEESW_EEEEENS5_IJNS4_10UnderscoreESZ_SZ_EEEEENS4_13SM90_TMA_LOADENS4_14ComposedLayoutINS4_7SwizzleILi3ELi4ELi3EEENS4_18smem_ptr_flag_bitsILi16EEENST_INS5_IJNSA_ILi8EEENSA_ILi64EEEEEENS5_IJS19_SB_EEEEEEEvNS4_8identityES12_S1D_vS1E_EENS_8epilogue10collective6detail29Sm90TmaWarpSpecializedAdapterINS1H_15DefaultEpilogueISI_SJ_SJ_NS1G_6thread17LinearCombinationISI_Li1EffLNS1L_9ScaleType4KindE0ELNS_15FloatRoundStyleE2ESI_EENS1_15EpilogueDefaultEEEEEvvEEEEvNT_6ParamsE --------------------------
	.section	.nv.constant0._ZN7cutlass13device_kernelINS_4gemm6kernel13GemmUniversalIN4cute5tupleIJiiiiEEENS1_10collective13CollectiveMmaINS1_34MainloopSm90TmaGmmaWarpSpecializedILi2ENS5_IJNS4_1CILi1EEESB_SB_EEENS1_35KernelTmaWarpSpecializedCooperativeEEENS5_IJNSA_ILi256EEENSA_ILi128EEESG_EEENS_10bfloat16_tENS5_IJlSB_lEEESI_SJ_NS4_8TiledMMAINS4_8MMA_AtomIJNS4_4SM904GMMA28MMA_64x128x16_F32BF16BF16_SSILNSN_5MajorE0ELSP_0ELNSN_7ScaleInE1ELSQ_1EEEEEENS4_6LayoutINS5_IJNSA_ILi2EEESB_SB_EEENS5_IJSB_NSA_ILi0EEESW_EEEEENS5_IJNS4_10UnderscoreESZ_SZ_EEEEENS4_13SM90_TMA_LOADENS4_14ComposedLayoutINS4_7SwizzleILi3ELi4ELi3EEENS4_18smem_ptr_flag_bitsILi16EEENST_INS5_IJNSA_ILi8EEENSA_ILi64EEEEEENS5_IJS19_SB_EEEEEEEvNS4_8identityES12_S1D_vS1E_EENS_8epilogue10collective6detail29Sm90TmaWarpSpecializedAdapterINS1H_15DefaultEpilogueISI_SJ_SJ_NS1G_6thread17LinearCombinationISI_Li1EffLNS1L_9ScaleType4KindE0ELNS_15FloatRoundStyleE2ESI_EENS1_15EpilogueDefaultEEEEEvvEEEEvNT_6ParamsE,"a",@progbits
	.sectionflags	@""
	.align	4
.nv.constant0._ZN7cutlass13device_kernelINS_4gemm6kernel13GemmUniversalIN4cute5tupleIJiiiiEEENS1_10collective13CollectiveMmaINS1_34MainloopSm90TmaGmmaWarpSpecializedILi2ENS5_IJNS4_1CILi1EEESB_SB_EEENS1_35KernelTmaWarpSpecializedCooperativeEEENS5_IJNSA_ILi256EEENSA_ILi128EEESG_EEENS_10bfloat16_tENS5_IJlSB_lEEESI_SJ_NS4_8TiledMMAINS4_8MMA_AtomIJNS4_4SM904GMMA28MMA_64x128x16_F32BF16BF16_SSILNSN_5MajorE0ELSP_0ELNSN_7ScaleInE1ELSQ_1EEEEEENS4_6LayoutINS5_IJNSA_ILi2EEESB_SB_EEENS5_IJSB_NSA_ILi0EEESW_EEEEENS5_IJNS4_10UnderscoreESZ_SZ_EEEEENS4_13SM90_TMA_LOADENS4_14ComposedLayoutINS4_7SwizzleILi3ELi4ELi3EEENS4_18smem_ptr_flag_bitsILi16EEENST_INS5_IJNSA_ILi8EEENSA_ILi64EEEEEENS5_IJS19_SB_EEEEEEEvNS4_8identityES12_S1D_vS1E_EENS_8epilogue10collective6detail29Sm90TmaWarpSpecializedAdapterINS1H_15DefaultEpilogueISI_SJ_SJ_NS1G_6thread17LinearCombinationISI_Li1EffLNS1L_9ScaleType4KindE0ELNS_15FloatRoundStyleE2ESI_EENS1_15EpilogueDefaultEEEEEvvEEEEvNT_6ParamsE:
	.zero		1664


//--------------------- SYMBOLS --------------------------

	.type		.nv.reservedSmem.offset0,@object
	.size		.nv.reservedSmem.offset0,0x4
	.type		__assertfail,@function
